def matmul_kernel(
    a_ptr,
    b_ptr,
    c_ptr,
    M,
    N,
    K,
    stride_am,
    stride_ak,
    stride_bk,
    stride_bn,
    stride_cm,
    stride_cn,
    BLOCK_M: tl.constexpr,
    BLOCK_N: tl.constexpr,
    BLOCK_K: tl.constexpr,
    GROUP_M: tl.constexpr,
):
    pid = tl.program_id(axis=0)
    num_pid_m = tl.cdiv(M, BLOCK_M)
    num_pid_n = tl.cdiv(N, BLOCK_N)
    num_pid_in_group = GROUP_M * num_pid_n
    group_id = pid // num_pid_in_group
    first_pid_m = group_id * GROUP_M
    group_size_m = min(num_pid_m - first_pid_m, GROUP_M)
    pid_m = first_pid_m + ((pid % num_pid_in_group) % group_size_m)
    pid_n = (pid % num_pid_in_group) // group_size_m

    offs_am = (pid_m * BLOCK_M + tl.arange(0, BLOCK_M)) % M
    offs_bn = (pid_n * BLOCK_N + tl.arange(0, BLOCK_N)) % N
    offs_k = tl.arange(0, BLOCK_K)
    a_ptrs = a_ptr + offs_am[:, None] * stride_am + offs_k[None, :] * stride_ak
    b_ptrs = b_ptr + offs_k[:, None] * stride_bk + offs_bn[None, :] * stride_bn

    acc = tl.zeros((BLOCK_M, BLOCK_N), dtype=tl.float32)
    for kk in range(0, tl.cdiv(K, BLOCK_K)):
        a = tl.load(a_ptrs, mask=offs_k[None, :] < K - kk * BLOCK_K, other=0.0)
        b = tl.load(b_ptrs, mask=offs_k[:, None] < K - kk * BLOCK_K, other=0.0)
        acc = tl.dot(a, b, acc)
        a_ptrs += BLOCK_K * stride_ak
        b_ptrs += BLOCK_K * stride_bk

    c = acc.to(c_ptr.dtype.element_ty)
    offs_cm = pid_m * BLOCK_M + tl.arange(0, BLOCK_M)
    offs_cn = pid_n * BLOCK_N + tl.arange(0, BLOCK_N)
    c_ptrs = c_ptr + offs_cm[:, None] * stride_cm + offs_cn[None, :] * stride_cn
    mask = (offs_cm[:, None] < M) & (offs_cn[None, :] < N)
    tl.store(c_ptrs, c, mask=mask)

# config = {"BLOCK_K": 32, "BLOCK_M": 256, "BLOCK_N": 64, "GROUP_M": 8, "arch": "sm_100", "dtype": "fp32", "num_ctas": 1, "num_stages": 3, "num_warps": 8}
# arch = sm_100


// ===== COMPILED SASS (sm_100a) =====

	.target	sm_100a

	.elftype	@"ET_EXEC"


//--------------------- .note.nv.tkinfo           --------------------------
	.section	.note.nv.tkinfo,"",@"SHT_NOTE"
	.sectionflags	@"SHF_NOTE_NV_TKINFO"
	.tkinfo
        /*0018*/ 	.word	0x00000081
        /*0030*/ 	.string	""
        /*0030*/ 	.string	"ptxas-blackwell"
        /*0030*/ 	.string	"Cuda compilation tools, release 12.9, V12.9.86"
        /*0030*/ 	.string	"Build cuda_12.9.r12.9/compiler.36037853_0"
        /*0030*/ 	.string	"-v  -suppress-debug-info  -lineinfo  -arch sm_100a "



//--------------------- .note.nv.cuver            --------------------------
	.section	.note.nv.cuver,"",@"SHT_NOTE"
	.sectionflags	@"SHF_NOTE_NV_CUVER"
        /*0018*/ 	.short	0x0001
        /*001a*/ 	.short	0x0064
        /*001c*/ 	.short	0x0001
        /*001e*/ 	.short	0x0000
        /*0020*/ 	.short	0x0001
        /*0022*/ 	.short	0x0000


//--------------------- .nv.info                  --------------------------
	.section	.nv.info,"",@"SHT_CUDA_INFO"
	.align	4


	//----- nvinfo : EIATTR_REGCOUNT
	.align		4
        /*0000*/ 	.byte	0x04, 0x2f
        /*0002*/ 	.short	(.L_4 - .L_3)
	.align		4
.L_3:
        /*0004*/ 	.word	index@(matmul_kernel)
        /*0008*/ 	.word	0x000000d2


	//----- nvinfo : EIATTR_FRAME_SIZE
	.align		4
.L_4:
        /*000c*/ 	.byte	0x04, 0x11
        /*000e*/ 	.short	(.L_6 - .L_5)
	.align		4
.L_5:
        /*0010*/ 	.word	index@($__internal_2_$__cuda_sm10x_tcgen05_guardrail_trap_unallocated_columns_being_dealloced)
        /*0014*/ 	.word	0x00000000


	//----- nvinfo : EIATTR_FRAME_SIZE
	.align		4
.L_6:
        /*0018*/ 	.byte	0x04, 0x11
        /*001a*/ 	.short	(.L_8 - .L_7)
	.align		4
.L_7:
        /*001c*/ 	.word	index@($__internal_1_$__cuda_sm10x_tcgen05_guardrail_trap_phase_invalid_during_alloc)
        /*0020*/ 	.word	0x00000000


	//----- nvinfo : EIATTR_FRAME_SIZE
	.align		4
.L_8:
        /*0024*/ 	.byte	0x04, 0x11
        /*0026*/ 	.short	(.L_10 - .L_9)
	.align		4
.L_9:
        /*0028*/ 	.word	index@($__internal_0_$__cuda_sm10x_tcgen05_guardrail_trap_col_being_dealloced_not_returned_by_alloc)
        /*002c*/ 	.word	0x00000000


	//----- nvinfo : EIATTR_FRAME_SIZE
	.align		4
.L_10:
        /*0030*/ 	.byte	0x04, 0x11
        /*0032*/ 	.short	(.L_12 - .L_11)
	.align		4
.L_11:
        /*0034*/ 	.word	index@(matmul_kernel)
        /*0038*/ 	.word	0x00000000


	//----- nvinfo : EIATTR_MIN_STACK_SIZE
	.align		4
.L_12:
        /*003c*/ 	.byte	0x04, 0x12
        /*003e*/ 	.short	(.L_14 - .L_13)
	.align		4
.L_13:
        /*0040*/ 	.word	index@(matmul_kernel)
        /*0044*/ 	.word	0x00000000
.L_14:


//--------------------- .nv.info.matmul_kernel    --------------------------
	.section	.nv.info.matmul_kernel,"",@"SHT_CUDA_INFO"
	.sectionflags	@""
	.align	4


	//----- nvinfo : EIATTR_CUDA_API_VERSION
	.align		4
        /*0000*/ 	.byte	0x04, 0x37
        /*0002*/ 	.short	(.L_16 - .L_15)
.L_15:
        /*0004*/ 	.word	0x00000081


	//----- nvinfo : EIATTR_KPARAM_INFO
	.align		4
.L_16:
        /*0008*/ 	.byte	0x04, 0x17
        /*000a*/ 	.short	(.L_18 - .L_17)
.L_17:
        /*000c*/ 	.word	0x00000000
        /*0010*/ 	.short	0x000d
        /*0012*/ 	.short	0x0048
        /*0014*/ 	.byte	0x00, 0xf4, 0x21, 0x00


	//----- nvinfo : EIATTR_KPARAM_INFO
	.align		4
.L_18:
        /*0018*/ 	.byte	0x04, 0x17
        /*001a*/ 	.short	(.L_20 - .L_19)
.L_19:
        /*001c*/ 	.word	0x00000000
        /*0020*/ 	.short	0x000c
        /*0022*/ 	.short	0x0040
        /*0024*/ 	.byte	0x00, 0xf4, 0x21, 0x00


	//----- nvinfo : EIATTR_KPARAM_INFO
	.align		4
.L_20:
        /*0028*/ 	.byte	0x04, 0x17
        /*002a*/ 	.short	(.L_22 - .L_21)
.L_21:
        /*002c*/ 	.word	0x00000000
        /*0030*/ 	.short	0x000b
        /*0032*/ 	.short	0x0038
        /*0034*/ 	.byte	0x00, 0xf0, 0x11, 0x00


	//----- nvinfo : EIATTR_KPARAM_INFO
	.align		4
.L_22:
        /*0038*/ 	.byte	0x04, 0x17
        /*003a*/ 	.short	(.L_24 - .L_23)
.L_23:
        /*003c*/ 	.word	0x00000000
        /*0040*/ 	.short	0x000a
        /*0042*/ 	.short	0x0034
        /*0044*/ 	.byte	0x00, 0xf0, 0x11, 0x00


	//----- nvinfo : EIATTR_KPARAM_INFO
	.align		4
.L_24:
        /*0048*/ 	.byte	0x04, 0x17
        /*004a*/ 	.short	(.L_26 - .L_25)
.L_25:
        /*004c*/ 	.word	0x00000000
        /*0050*/ 	.short	0x0009
        /*0052*/ 	.short	0x0030
        /*0054*/ 	.byte	0x00, 0xf0, 0x11, 0x00


	//----- nvinfo : EIATTR_KPARAM_INFO
	.align		4
.L_26:
        /*0058*/ 	.byte	0x04, 0x17
        /*005a*/ 	.short	(.L_28 - .L_27)
.L_27:
        /*005c*/ 	.word	0x00000000
        /*0060*/ 	.short	0x0008
        /*0062*/ 	.short	0x002c
        /*0064*/ 	.byte	0x00, 0xf0, 0x11, 0x00


	//----- nvinfo : EIATTR_KPARAM_INFO
	.align		4
.L_28:
        /*0068*/ 	.byte	0x04, 0x17
        /*006a*/ 	.short	(.L_30 - .L_29)
.L_29:
        /*006c*/ 	.word	0x00000000
        /*0070*/ 	.short	0x0007
        /*0072*/ 	.short	0x0028
        /*0074*/ 	.byte	0x00, 0xf0, 0x11, 0x00


	//----- nvinfo : EIATTR_KPARAM_INFO
	.align		4
.L_30:
        /*0078*/ 	.byte	0x04, 0x17
        /*007a*/ 	.short	(.L_32 - .L_31)
.L_31:
        /*007c*/ 	.word	0x00000000
        /*0080*/ 	.short	0x0006
        /*0082*/ 	.short	0x0024
        /*0084*/ 	.byte	0x00, 0xf0, 0x11, 0x00


	//----- nvinfo : EIATTR_KPARAM_INFO
	.align		4
.L_32:
        /*0088*/ 	.byte	0x04, 0x17
        /*008a*/ 	.short	(.L_34 - .L_33)
.L_33:
        /*008c*/ 	.word	0x00000000
        /*0090*/ 	.short	0x0005
        /*0092*/ 	.short	0x0020
        /*0094*/ 	.byte	0x00, 0xf0, 0x11, 0x00


	//----- nvinfo : EIATTR_KPARAM_INFO
	.align		4
.L_34:
        /*0098*/ 	.byte	0x04, 0x17
        /*009a*/ 	.short	(.L_36 - .L_35)
.L_35:
        /*009c*/ 	.word	0x00000000
        /*00a0*/ 	.short	0x0004
        /*00a2*/ 	.short	0x001c
        /*00a4*/ 	.byte	0x00, 0xf0, 0x11, 0x00


	//----- nvinfo : EIATTR_KPARAM_INFO
	.align		4
.L_36:
        /*00a8*/ 	.byte	0x04, 0x17
        /*00aa*/ 	.short	(.L_38 - .L_37)
.L_37:
        /*00ac*/ 	.word	0x00000000
        /*00b0*/ 	.short	0x0003
        /*00b2*/ 	.short	0x0018
        /*00b4*/ 	.byte	0x00, 0xf0, 0x11, 0x00


	//----- nvinfo : EIATTR_KPARAM_INFO
	.align		4
.L_38:
        /*00b8*/ 	.byte	0x04, 0x17
        /*00ba*/ 	.short	(.L_40 - .L_39)
.L_39:
        /*00bc*/ 	.word	0x00000000
        /*00c0*/ 	.short	0x0002
        /*00c2*/ 	.short	0x0010
        /*00c4*/ 	.byte	0x00, 0xf4, 0x21, 0x00


	//----- nvinfo : EIATTR_KPARAM_INFO
	.align		4
.L_40:
        /*00c8*/ 	.byte	0x04, 0x17
        /*00ca*/ 	.short	(.L_42 - .L_41)
.L_41:
        /*00cc*/ 	.word	0x00000000
        /*00d0*/ 	.short	0x0001
        /*00d2*/ 	.short	0x0008
        /*00d4*/ 	.byte	0x00, 0xf4, 0x21, 0x00


	//----- nvinfo : EIATTR_KPARAM_INFO
	.align		4
.L_42:
        /*00d8*/ 	.byte	0x04, 0x17
        /*00da*/ 	.short	(.L_44 - .L_43)
.L_43:
        /*00dc*/ 	.word	0x00000000
        /*00e0*/ 	.short	0x0000
        /*00e2*/ 	.short	0x0000
        /*00e4*/ 	.byte	0x00, 0xf4, 0x21, 0x00


	//----- nvinfo : EIATTR_AT_ENTRY_FRAGMENTS
	.align		4
.L_44:
        /*00e8*/ 	.byte	0x04, 0x4f
        /*00ea*/ 	.short	(.L_46 - .L_45)


	//   ....[0]....
.L_45:
        /*00ec*/ 	.word	0x00000004


	//----- nvinfo : EIATTR_RESERVED_SMEM_USED
	.align		4
.L_46:
        /*00f0*/ 	.byte	0x01, 0x41
	.zero		2


	//----- nvinfo : EIATTR_SPARSE_MMA_MASK
	.align		4
        /*00f4*/ 	.byte	0x03, 0x50
        /*00f6*/ 	.short	0x0000


	//----- nvinfo : EIATTR_TCGEN05_1CTA_USED
	.align		4
        /*00f8*/ 	.byte	0x01, 0x51
	.zero		2


	//----- nvinfo : EIATTR_MAXREG_COUNT
	.align		4
        /*00fc*/ 	.byte	0x03, 0x1b
        /*00fe*/ 	.short	0x00ff


	//----- nvinfo : EIATTR_NUM_BARRIERS
	.align		4
        /*0100*/ 	.byte	0x02, 0x4c
        /*0102*/ 	.byte	0x01
	.zero		1


	//----- nvinfo : EIATTR_INT_WARP_WIDE_INSTR_OFFSETS
	.align		4
        /*0104*/ 	.byte	0x04, 0x31
        /*0106*/ 	.short	(.L_48 - .L_47)


	//   ....[0]....
.L_47:
        /*0108*/ 	.word	0x000019f0


	//   ....[1]....
        /*010c*/ 	.word	0x00001a10


	//   ....[2]....
        /*0110*/ 	.word	0x00001ac0


	//   ....[3]....
        /*0114*/ 	.word	0x00008ba0


	//   ....[4]....
        /*0118*/ 	.word	0x00008bf0


	//----- nvinfo : EIATTR_COOP_GROUP_MASK_REGIDS
	.align		4
.L_48:
        /*011c*/ 	.byte	0x04, 0x29
        /*011e*/ 	.short	(.L_50 - .L_49)


	//   ....[0]....
.L_49:
        /*0120*/ 	.word	0xffffffff


	//   ....[1]....
        /*0124*/ 	.word	0xffffffff


	//   ....[2]....
        /*0128*/ 	.word	0xffffffff


	//   ....[3]....
        /*012c*/ 	.word	0xffffffff


	//----- nvinfo : EIATTR_COOP_GROUP_INSTR_OFFSETS
	.align		4
.L_50:
        /*0130*/ 	.byte	0x04, 0x28
        /*0132*/ 	.short	(.L_52 - .L_51)


	//   ....[0]....
.L_51:
        /*0134*/ 	.word	0x00000060


	//   ....[1]....
        /*0138*/ 	.word	0x00000320


	//   ....[2]....
        /*013c*/ 	.word	0x00008a30


	//   ....[3]....
        /*0140*/ 	.word	0x00008ca0


	//----- nvinfo : EIATTR_VRC_CTA_INIT_COUNT
	.align		4
.L_52:
        /*0144*/ 	.byte	0x02, 0x4a
        /*0146*/ 	.byte	0x80
	.zero		1


	//----- nvinfo : EIATTR_MBARRIER_INSTR_OFFSETS
	.align		4
        /*0148*/ 	.byte	0x04, 0x39
        /*014a*/ 	.short	(.L_54 - .L_53)


	//   ....[0]....
.L_53:
        /*014c*/ 	.word	0x00001b00
        /*0150*/ 	.word	0x000000ff
        /*0154*/ 	.word	0x00000000
        /*0158*/ 	.short	0x0100
        /*015a*/ 	.byte	0x08
	.zero		1


	//   ....[1]....
        /*015c*/ 	.word	0x00001bd0
        /*0160*/ 	.word	0x000000ff
        /*0164*/ 	.word	0x00016008
        /*0168*/ 	.short	0x0100
        /*016a*/ 	.byte	0x0a
	.zero		1


	//   ....[2]....
        /*016c*/ 	.word	0x00005aa0
        /*0170*/ 	.word	0x000000ff
        /*0174*/ 	.word	0x00000000
        /*0178*/ 	.short	0x010a
        /*017a*/ 	.byte	0x08
	.zero		1


	//   ....[3]....
        /*017c*/ 	.word	0x000071f0
        /*0180*/ 	.word	0x000000ff
        /*0184*/ 	.word	0x00000000
        /*0188*/ 	.short	0x010a
        /*018a*/ 	.byte	0x08
	.zero		1


	//   ....[4]....
        /*018c*/ 	.word	0x00007360
        /*0190*/ 	.word	0x000000ff
        /*0194*/ 	.word	0x00016000
        /*0198*/ 	.short	0x0108
        /*019a*/ 	.byte	0x0a
	.zero		1


	//   ....[5]....
        /*019c*/ 	.word	0x000074b0
        /*01a0*/ 	.word	0x000000ff
        /*01a4*/ 	.word	0x00016008
        /*01a8*/ 	.short	0x0108
        /*01aa*/ 	.byte	0x0a
	.zero		1


	//   ....[6]....
        /*01ac*/ 	.word	0x00008cc0
        /*01b0*/ 	.word	0x000000ff
        /*01b4*/ 	.word	0x00000000
        /*01b8*/ 	.short	0x010a
        /*01ba*/ 	.byte	0x08
	.zero		1


	//   ....[7]....
        /*01bc*/ 	.word	0x00008cf0
        /*01c0*/ 	.word	0x000000ff
        /*01c4*/ 	.word	0x00000000
        /*01c8*/ 	.short	0x010a
        /*01ca*/ 	.byte	0x08
	.zero		1


	//----- nvinfo : EIATTR_NUM_MBARRIERS
	.align		4
.L_54:
        /*01cc*/ 	.byte	0x03, 0x38
        /*01ce*/ 	.short	0x0002


	//----- nvinfo : EIATTR_EXIT_INSTR_OFFSETS
	.align		4
        /*01d0*/ 	.byte	0x04, 0x1c
        /*01d2*/ 	.short	(.L_56 - .L_55)


	//   ....[0]....
.L_55:
        /*01d4*/ 	.word	0x00008cb0


	//----- nvinfo : EIATTR_REQNTID
	.align		4
.L_56:
        /*01d8*/ 	.byte	0x04, 0x10
        /*01da*/ 	.short	(.L_58 - .L_57)
.L_57:
        /*01dc*/ 	.word	0x00000100
        /*01e0*/ 	.word	0x00000001
        /*01e4*/ 	.word	0x00000001


	//----- nvinfo : EIATTR_CRS_STACK_SIZE
	.align		4
.L_58:
        /*01e8*/ 	.byte	0x04, 0x1e
        /*01ea*/ 	.short	(.L_60 - .L_59)
.L_59:
        /*01ec*/ 	.word	0x00000000


	//----- nvinfo : EIATTR_CBANK_PARAM_SIZE
	.align		4
.L_60:
        /*01f0*/ 	.byte	0x03, 0x19
        /*01f2*/ 	.short	0x0050


	//----- nvinfo : EIATTR_PARAM_CBANK
	.align		4
        /*01f4*/ 	.byte	0x04, 0x0a
        /*01f6*/ 	.short	(.L_62 - .L_61)
	.align		4
.L_61:
        /*01f8*/ 	.word	index@(.nv.constant0.matmul_kernel)
        /*01fc*/ 	.short	0x0380
        /*01fe*/ 	.short	0x0050


	//----- nvinfo : EIATTR_SW_WAR
	.align		4
.L_62:
        /*0200*/ 	.byte	0x04, 0x36
        /*0202*/ 	.short	(.L_64 - .L_63)
.L_63:
        /*0204*/ 	.word	0x00000008
.L_64:


//--------------------- .nv.compat                --------------------------
	.section	.nv.compat,"",@"SHT_CUDA_COMPAT_INFO"
	.align	4
        /*0000*/ 	.byte	0x02, 0x02, 0x02, 0x00, 0x02, 0x05, 0x05, 0x00, 0x02, 0x03, 0x00, 0x00, 0x02, 0x06, 0x01, 0x00


//--------------------- .nv.callgraph             --------------------------
	.section	.nv.callgraph,"",@"SHT_CUDA_CALLGRAPH"
	.align	4
	.sectionentsize	8
	.align		4
        /*0000*/ 	.word	0x00000000
	.align		4
        /*0004*/ 	.word	0xffffffff
	.align		4
        /*0008*/ 	.word	0x00000000
	.align		4
        /*000c*/ 	.word	0xfffffffe
	.align		4
        /*0010*/ 	.word	0x00000000
	.align		4
        /*0014*/ 	.word	0xfffffffd
	.align		4
        /*0018*/ 	.word	0x00000000
	.align		4
        /*001c*/ 	.word	0xfffffffc


//--------------------- .text.matmul_kernel       --------------------------
	.section	.text.matmul_kernel,"ax",@progbits
	.align	128
        .global         matmul_kernel
        .type           matmul_kernel,@function
        .size           matmul_kernel,(.L_x_21 - matmul_kernel)
        .other          matmul_kernel,@"STO_CUDA_ENTRY STV_DEFAULT"
matmul_kernel:
.text.matmul_kernel:
[----:B------:R-:W1:Y:S01]  /*0000*/  LDC R1, c[0x0][0x37c] ;  /* 0x0000df00ff017b82 */ /* 0x000e620000000800 */
[----:B------:R-:W2:Y:S02]  /*0010*/  S2R R100, SR_TID.X ;  /* 0x0000000000647919 */ /* 0x000ea40000002100 */
[----:B--2---:R-:W-:-:S04]  /*0020*/  ISETP.GE.U32.AND P0, PT, R100, 0x20, PT ;  /* 0x000000206400780c */ /* 0x004fc80003f06070 */
[----:B------:R-:W-:-:S09]  /*0030*/  P2R R0, PR, RZ, 0x1 ;  /* 0x00000001ff007803 */ /* 0x000fd20000000000 */
[----:B------:R-:W-:Y:S05]  /*0040*/  @P0 BRA `(.L_x_0) ;  /* 0x0000000000b80947 */ /* 0x000fea0003800000 */
[----:B------:R-:W2:Y:S01]  /*0050*/  S2UR UR6, SR_CgaCtaId ;  /* 0x00000000000679c3 */ /* 0x000ea20000008800 */
[----:B------:R-:W-:Y:S01]  /*0060*/  NOP ;  /* 0x0000000000007918 */ /* 0x000fe20000000000 */
[----:B------:R-:W-:Y:S02]  /*0070*/  UMOV UR4, 0x40 ;  /* 0x0000004000047882 */ /* 0x000fe40000000000 */
[----:B--2---:R-:W-:-:S09]  /*0080*/  ULEA UR4, UR6, UR4, 0x18 ;  /* 0x0000000406047291 */ /* 0x004fd2000f8ec0ff */
[----:B------:R-:W2:Y:S01]  /*0090*/  LDS.U8 R0, [UR4] ;  /* 0x00000004ff007984 */ /* 0x000ea20008000000 */
[----:B------:R-:W-:Y:S02]  /*00a0*/  UMOV UR4, 0x400 ;  /* 0x0000040000047882 */ /* 0x000fe40000000000 */
[----:B------:R-:W-:Y:S01]  /*00b0*/  ULEA UR4, UR6, UR4, 0x18 ;  /* 0x0000000406047291 */ /* 0x000fe2000f8ec0ff */
[----:B--2---:R-:W-:-:S13]  /*00c0*/  ISETP.NE.AND P0, PT, R0, RZ, PT ;  /* 0x000000ff0000720c */ /* 0x004fda0003f05270 */
[----:B------:R-:W-:Y:S05]  /*00d0*/  @P0 BRA `(.L_x_1) ;  /* 0x00000000007c0947 */ /* 0x000fea0003800000 */
[----:B------:R-:W-:-:S13]  /*00e0*/  ELECT P0, URZ, PT ;  /* 0x0000000000ff782f */ /* 0x000fda0003800000 */
[----:B------:R-:W-:Y:S05]  /*00f0*/  @!P0 BRA `(.L_x_2) ;  /* 0x0000000000848947 */ /* 0x000fea0003800000 */
[----:B------:R-:W-:Y:S01]  /*0100*/  UMOV UR5, 0x8 ;  /* 0x0000000800057882 */ /* 0x000fe20000000000 */
[----:B------:R-:W-:Y:S02]  /*0110*/  IMAD.MOV.U32 R4, RZ, RZ, 0x1 ;  /* 0x00000001ff047424 */ /* 0x000fe400078e00ff */
[----:B------:R-:W-:Y:S02]  /*0120*/  IMAD.MOV.U32 R5, RZ, RZ, 0xff ;  /* 0x000000ffff057424 */ /* 0x000fe400078e00ff */
[----:B------:R-:W-:Y:S04]  /*0130*/  DEPBAR.LE SB2, 0x36 ;  /* 0x0000ad800000791a */ /* 0x000fe80000000000 */
[----:B------:R-:W2:Y:S02]  /*0140*/  UTCATOMSWS.FIND_AND_SET.ALIGN UP0, UR5, UR5 ;  /* 0x00000005000575e3 */ /* 0x000ea40008000800 */
[----:B--2---:R-:W-:-:S04]  /*0150*/  PLOP3.LUT P0, PT, PT, PT, UP0, 0x80, 0x8 ;  /* 0x000000000008781c */ /* 0x004fc80003f0f008 */
[----:B------:R-:W-:-:S04]  /*0160*/  SEL R0, RZ, 0xffffffff, !P0 ;  /* 0xffffffffff007807 */ /* 0x000fc80004000000 */
[----:B------:R-:W-:Y:S01]  /*0170*/  ISETP.NE.AND P0, PT, R0, RZ, PT ;  /* 0x000000ff0000720c */ /* 0x000fe20003f05270 */
[----:B------:R-:W-:-:S12]  /*0180*/  IMAD.U32 R0, RZ, RZ, UR5 ;  /* 0x00000005ff007e24 */ /* 0x000fd8000f8e00ff */
[----:B------:R-:W-:Y:S05]  /*0190*/  @P0 BRA `(.L_x_3) ;  /* 0x0000000000240947 */ /* 0x000fea0003800000 */
.L_x_4:
[----:B------:R-:W-:Y:S05]  /*01a0*/  NANOSLEEP 0x64 ;  /* 0x000000640000795d */ /* 0x000fea0003800000 */
[----:B------:R-:W-:-:S05]  /*01b0*/  UMOV UR5, 0x8 ;  /* 0x0000000800057882 */ /* 0x000fca0000000000 */
[----:B------:R-:W-:Y:S04]  /*01c0*/  DEPBAR.LE SB2, 0x36 ;  /* 0x0000ad800000791a */ /* 0x000fe80000000000 */
[----:B------:R-:W2:Y:S02]  /*01d0*/  UTCATOMSWS.FIND_AND_SET.ALIGN UP0, UR5, UR5 ;  /* 0x00000005000575e3 */ /* 0x000ea40008000800 */
[----:B--2---:R-:W-:-:S04]  /*01e0*/  PLOP3.LUT P0, PT, PT, PT, UP0, 0x80, 0x8 ;  /* 0x000000000008781c */ /* 0x004fc80003f0f008 */
[----:B------:R-:W-:-:S04]  /*01f0*/  SEL R0, RZ, 0xffffffff, !P0 ;  /* 0xffffffffff007807 */ /* 0x000fc80004000000 */
[----:B------:R-:W-:Y:S01]  /*0200*/  ISETP.NE.AND P0, PT, R0, RZ, PT ;  /* 0x000000ff0000720c */ /* 0x000fe20003f05270 */
[----:B------:R-:W-:-:S12]  /*0210*/  IMAD.U32 R0, RZ, RZ, UR5 ;  /* 0x00000005ff007e24 */ /* 0x000fd8000f8e00ff */
[----:B------:R-:W-:Y:S05]  /*0220*/  @!P0 BRA `(.L_x_4) ;  /* 0xfffffffc00dc8947 */ /* 0x000fea000383ffff */
.L_x_3:
[C---:B------:R-:W-:Y:S01]  /*0230*/  VIADD R3, R0.reuse, 0x10 ;  /* 0x0000001000037836 */ /* 0x040fe20000000000 */
[----:B------:R-:W-:Y:S01]  /*0240*/  UMOV UR5, 0x50 ;  /* 0x0000005000057882 */ /* 0x000fe20000000000 */
[----:B------:R-:W-:Y:S01]  /*0250*/  SHF.L.U32 R2, R5, R0, RZ ;  /* 0x0000000005027219 */ /* 0x000fe200000006ff */
[----:B------:R-:W-:Y:S01]  /*0260*/  ULEA UR5, UR6, UR5, 0x18 ;  /* 0x0000000506057291 */ /* 0x000fe2000f8ec0ff */
[----:B------:R-:W-:Y:S01]  /*0270*/  IMAD.SHL.U32 R0, R0, 0x20, RZ ;  /* 0x0000002000007824 */ /* 0x000fe200078e00ff */
[----:B------:R-:W-:-:S04]  /*0280*/  SHF.L.U32 R3, R4, R3, RZ ;  /* 0x0000000304037219 */ /* 0x000fc800000006ff */
[----:B------:R-:W-:-:S05]  /*0290*/  LOP3.LUT R2, R3, R2, RZ, 0xfc, !PT ;  /* 0x0000000203027212 */ /* 0x000fca00078efcff */
[----:B------:R2:W-:Y:S04]  /*02a0*/  ATOMS.OR RZ, [UR5], R2 ;  /* 0x00000002ffff798c */ /* 0x0005e8000b000005 */
[----:B------:R2:W-:Y:S01]  /*02b0*/  STS [UR4], R0 ;  /* 0x00000000ff007988 */ /* 0x0005e20008000804 */
[----:B------:R-:W-:Y:S05]  /*02c0*/  BRA `(.L_x_2) ;  /* 0x0000000000107947 */ /* 0x000fea0003800000 */
.L_x_1:
[----:B------:R-:W-:Y:S01]  /*02d0*/  IMAD.MOV.U32 R0, RZ, RZ, -0x1 ;  /* 0xffffffffff007424 */ /* 0x000fe200078e00ff */
[----:B------:R-:W-:-:S04]  /*02e0*/  MOV R2, 0x310 ;  /* 0x0000031000027802 */ /* 0x000fc80000000f00 */
[----:B------:R2:W-:Y:S03]  /*02f0*/  STS [UR4], R0 ;  /* 0x00000000ff007988 */ /* 0x0005e60008000804 */
[----:B-12---:R-:W-:Y:S05]  /*0300*/  CALL.REL.NOINC `($__internal_1_$__cuda_sm10x_tcgen05_guardrail_trap_phase_invalid_during_alloc) ;  /* 0x0000008800907944 */ /* 0x006fea0003c00000 */
.L_x_2:
[----:B------:R-:W-:Y:S05]  /*0310*/  WARPSYNC.ALL ;  /* 0x0000000000007948 */ /* 0x000fea0003800000 */
[----:B------:R-:W-:Y:S01]  /*0320*/  NOP ;  /* 0x0000000000007918 */ /* 0x000fe20000000000 */
.L_x_0:
[----:B------:R-:W3:Y:S01]  /*0330*/  LDC.64 R20, c[0x0][0x398] ;  /* 0x0000e600ff147b82 */ /* 0x000ee20000000a00 */
[----:B------:R-:W4:Y:S01]  /*0340*/  S2R R5, SR_CTAID.X ;  /* 0x0000000000057919 */ /* 0x000f220000002500 */
[C---:B------:R-:W-:Y:S01]  /*0350*/  LOP3.LUT R85, R100.reuse, 0xff, RZ, 0xc0, !PT ;  /* 0x000000ff64557812 */ /* 0x040fe200078ec0ff */
[----:B------:R-:W-:Y:S01]  /*0360*/  UMOV UR10, 0x400 ;  /* 0x00000400000a7882 */ /* 0x000fe20000000000 */
[----:B------:R-:W5:Y:S01]  /*0370*/  LDCU UR5, c[0x0][0x3a4] ;  /* 0x00007480ff0577ac */ /* 0x000f620008000800 */
[----:B------:R-:W-:-:S03]  /*0380*/  ISETP.GE.U32.AND P6, PT, R100, 0x20, PT ;  /* 0x000000206400780c */ /* 0x000fc60003fc6070 */
[----:B------:R-:W2:Y:S01]  /*0390*/  S2UR UR4, SR_CgaCtaId ;  /* 0x00000000000479c3 */ /* 0x000ea20000008800 */
[----:B------:R-:W1:Y:S01]  /*03a0*/  LDCU.128 UR12, c[0x0][0x380] ;  /* 0x00007000ff0c77ac */ /* 0x000e620008000c00 */
[----:B------:R-:W-:Y:S01]  /*03b0*/  UMOV UR7, 0x1 ;  /* 0x0000000100077882 */ /* 0x000fe20000000000 */
[----:B------:R-:W1:Y:S05]  /*03c0*/  LDCU.64 UR18, c[0x0][0x358] ;  /* 0x00006b00ff1277ac */ /* 0x000e6a0008000a00 */
[----:B------:R-:W1:Y:S01]  /*03d0*/  LDC R169, c[0x0][0x3a0] ;  /* 0x0000e800ffa97b82 */ /* 0x000e620000000800 */
[----:B--23--:R-:W-:Y:S01]  /*03e0*/  VIADD R0, R21, 0x3f ;  /* 0x0000003f15007836 */ /* 0x00cfe20000000000 */
[----:B------:R-:W-:-:S06]  /*03f0*/  IABS R12, R21 ;  /* 0x00000015000c7213 */ /* 0x000fcc0000000000 */
[----:B------:R-:W2:Y:S01]  /*0400*/  LDC.64 R64, c[0x0][0x3a8] ;  /* 0x0000ea00ff407b82 */ /* 0x000ea20000000a00 */
[----:B------:R-:W-:Y:S02]  /*0410*/  IABS R13, R20 ;  /* 0x00000014000d7213 */ /* 0x000fe40000000000 */
[----:B------:R-:W-:Y:S01]  /*0420*/  SHF.R.S32.HI R3, RZ, 0x1f, R0 ;  /* 0x0000001fff037819 */ /* 0x000fe20000011400 */
[----:B------:R-:W-:-:S03]  /*0430*/  ULEA UR10, UR4, UR10, 0x18 ;  /* 0x0000000a040a7291 */ /* 0x000fc6000f8ec0ff */
[----:B------:R-:W-:Y:S01]  /*0440*/  LEA.HI R3, R3, R0, RZ, 0x6 ;  /* 0x0000000003037211 */ /* 0x000fe200078f30ff */
[----:B------:R-:W-:Y:S01]  /*0450*/  BAR.SYNC.DEFER_BLOCKING 0x0 ;  /* 0x0000000000007b1d */ /* 0x000fe20000010000 */
[----:B----4-:R-:W-:Y:S02]  /*0460*/  IABS R8, R5 ;  /* 0x0000000500087213 */ /* 0x010fe40000000000 */
[----:B------:R-:W-:-:S05]  /*0470*/  SHF.R.S32.HI R3, RZ, 0x6, R3 ;  /* 0x00000006ff037819 */ /* 0x000fca0000011403 */
[----:B------:R-:W-:-:S05]  /*0480*/  IMAD.SHL.U32 R4, R3, 0x8, RZ ;  /* 0x0000000803047824 */ /* 0x000fca00078e00ff */
[-C--:B------:R-:W-:Y:S02]  /*0490*/  IABS R7, R4.reuse ;  /* 0x0000000400077213 */ /* 0x080fe40000000000 */
[----:B------:R-:W-:Y:S01]  /*04a0*/  IABS R10, R4 ;  /* 0x00000004000a7213 */ /* 0x000fe20000000000 */
[C---:B--2---:R-:W-:Y:S01]  /*04b0*/  IMAD.SHL.U32 R121, R64.reuse, 0x4, RZ ;  /* 0x0000000440797824 */ /* 0x044fe200078e00ff */
[----:B------:R-:W2:Y:S01]  /*04c0*/  I2F.RP R0, R7 ;  /* 0x0000000700007306 */ /* 0x000ea20000209400 */
[C---:B------:R-:W-:Y:S02]  /*04d0*/  IMAD.SHL.U32 R119, R64.reuse, 0x2, RZ ;  /* 0x0000000240777824 */ /* 0x040fe400078e00ff */
[C---:B------:R-:W-:Y:S02]  /*04e0*/  IMAD R117, R64.reuse, 0x3, RZ ;  /* 0x0000000340757824 */ /* 0x040fe400078e02ff */
[C---:B------:R-:W-:Y:S01]  /*04f0*/  IMAD R115, R64.reuse, 0xc, RZ ;  /* 0x0000000c40737824 */ /* 0x040fe200078e02ff */
[----:B------:R-:W3:Y:S01]  /*0500*/  LDS R27, [UR10] ;  /* 0x0000000aff1b7984 */ /* 0x000ee20008000800 */
[----:B------:R-:W-:-:S02]  /*0510*/  IMAD R113, R64, 0x5, RZ ;  /* 0x0000000540717824 */ /* 0x000fc400078e02ff */
[C---:B------:R-:W-:Y:S02]  /*0520*/  IMAD R111, R64.reuse, 0x14, RZ ;  /* 0x00000014406f7824 */ /* 0x040fe400078e02ff */
[C---:B------:R-:W-:Y:S02]  /*0530*/  IMAD R109, R64.reuse, 0x6, RZ ;  /* 0x00000006406d7824 */ /* 0x040fe400078e02ff */
[C---:B------:R-:W-:Y:S01]  /*0540*/  IMAD R107, R64.reuse, 0x18, RZ ;  /* 0x00000018406b7824 */ /* 0x040fe200078e02ff */
[----:B--2---:R-:W2:Y:S01]  /*0550*/  MUFU.RCP R0, R0 ;  /* 0x0000000000007308 */ /* 0x004ea20000001000 */
[C---:B------:R-:W-:Y:S02]  /*0560*/  IMAD R105, R64.reuse, 0x7, RZ ;  /* 0x0000000740697824 */ /* 0x040fe400078e02ff */
[C---:B------:R-:W-:Y:S02]  /*0570*/  IMAD R103, R64.reuse, 0x1c, RZ ;  /* 0x0000001c40677824 */ /* 0x040fe400078e02ff */
[----:B------:R-:W-:-:S02]  /*0580*/  IMAD.SHL.U32 R101, R64, 0x8, RZ ;  /* 0x0000000840657824 */ /* 0x000fc400078e00ff */
[C---:B------:R-:W-:Y:S02]  /*0590*/  IMAD R99, R64.reuse, 0x9, RZ ;  /* 0x0000000940637824 */ /* 0x040fe400078e02ff */
[C---:B------:R-:W-:Y:S02]  /*05a0*/  IMAD R61, R64.reuse, 0x24, RZ ;  /* 0x00000024403d7824 */ /* 0x040fe400078e02ff */
[C---:B------:R-:W-:Y:S02]  /*05b0*/  IMAD R97, R64.reuse, 0xa, RZ ;  /* 0x0000000a40617824 */ /* 0x040fe400078e02ff */
[C---:B------:R-:W-:Y:S02]  /*05c0*/  IMAD R59, R64.reuse, 0x28, RZ ;  /* 0x00000028403b7824 */ /* 0x040fe400078e02ff */
[----:B------:R-:W-:Y:S02]  /*05d0*/  IMAD R95, R64, 0xb, RZ ;  /* 0x0000000b405f7824 */ /* 0x000fe400078e02ff */
[----:B--2---:R-:W-:-:S02]  /*05e0*/  VIADD R2, R0, 0xffffffe ;  /* 0x0ffffffe00027836 */ /* 0x004fc40000000000 */
[----:B------:R-:W-:Y:S02]  /*05f0*/  IMAD.MOV R0, RZ, RZ, -R10 ;  /* 0x000000ffff007224 */ /* 0x000fe400078e0a0a */
[----:B------:R2:W4:Y:S01]  /*0600*/  F2I.FTZ.U32.TRUNC.NTZ R3, R2 ;  /* 0x0000000200037305 */ /* 0x000522000021f000 */
[C---:B------:R-:W-:Y:S02]  /*0610*/  IMAD R57, R64.reuse, 0x2c, RZ ;  /* 0x0000002c40397824 */ /* 0x040fe400078e02ff */
[C---:B------:R-:W-:Y:S02]  /*0620*/  IMAD R55, R64.reuse, 0x30, RZ ;  /* 0x0000003040377824 */ /* 0x040fe400078e02ff */
[C---:B------:R-:W-:Y:S02]  /*0630*/  IMAD R93, R64.reuse, 0xd, RZ ;  /* 0x0000000d405d7824 */ /* 0x040fe400078e02ff */
[C---:B------:R-:W-:Y:S02]  /*0640*/  IMAD R53, R64.reuse, 0x34, RZ ;  /* 0x0000003440357824 */ /* 0x040fe400078e02ff */
[----:B--2---:R-:W-:Y:S01]  /*0650*/  IMAD.MOV.U32 R2, RZ, RZ, RZ ;  /* 0x000000ffff027224 */ /* 0x004fe200078e00ff */
[----:B---3--:R-:W-:Y:S01]  /*0660*/  R2UR UR17, R27 ;  /* 0x000000001b1172ca */ /* 0x008fe200000e0000 */
[----:B------:R-:W-:-:S02]  /*0670*/  IMAD R92, R64, 0xe, RZ ;  /* 0x0000000e405c7824 */ /* 0x000fc400078e02ff */
[C---:B------:R-:W-:Y:S02]  /*0680*/  IMAD R51, R64.reuse, 0x38, RZ ;  /* 0x0000003840337824 */ /* 0x040fe400078e02ff */
[--C-:B----4-:R-:W-:Y:S02]  /*0690*/  IMAD.MOV R6, RZ, RZ, -R3.reuse ;  /* 0x000000ffff067224 */ /* 0x110fe400078e0a03 */
[----:B------:R-:W-:Y:S02]  /*06a0*/  IMAD R91, R64, 0xf, RZ ;  /* 0x0000000f405b7824 */ /* 0x000fe400078e02ff */
[----:B------:R-:W-:Y:S02]  /*06b0*/  IMAD R9, R6, R7, RZ ;  /* 0x0000000706097224 */ /* 0x000fe400078e02ff */
[----:B------:R-:W-:Y:S02]  /*06c0*/  IMAD.MOV.U32 R6, RZ, RZ, R8 ;  /* 0x000000ffff067224 */ /* 0x000fe400078e0008 */
[----:B------:R-:W-:-:S04]  /*06d0*/  IMAD.HI.U32 R3, R3, R9, R2 ;  /* 0x0000000903037227 */ /* 0x000fc800078e0002 */
[----:B------:R-:W-:Y:S02]  /*06e0*/  IMAD R49, R64, 0x3c, RZ ;  /* 0x0000003c40317824 */ /* 0x000fe400078e02ff */
[----:B------:R-:W-:-:S04]  /*06f0*/  IMAD.HI.U32 R3, R3, R6, RZ ;  /* 0x0000000603037227 */ /* 0x000fc800078e00ff */
[----:B------:R-:W-:Y:S02]  /*0700*/  IMAD R0, R3, R0, R6 ;  /* 0x0000000003007224 */ /* 0x000fe400078e0206 */
[C---:B------:R-:W-:Y:S02]  /*0710*/  IMAD.SHL.U32 R90, R64.reuse, 0x10, RZ ;  /* 0x00000010405a7824 */ /* 0x040fe400078e00ff */
[C---:B------:R-:W-:Y:S01]  /*0720*/  IMAD R89, R64.reuse, 0x11, RZ ;  /* 0x0000001140597824 */ /* 0x040fe200078e02ff */
[----:B------:R-:W-:Y:S01]  /*0730*/  BAR.SYNC.DEFER_BLOCKING 0x0 ;  /* 0x0000000000007b1d */ /* 0x000fe20000010000 */
[----:B------:R-:W-:Y:S01]  /*0740*/  ISETP.GT.U32.AND P1, PT, R7, R0, PT ;  /* 0x000000000700720c */ /* 0x000fe20003f24070 */
[C---:B------:R-:W-:Y:S02]  /*0750*/  IMAD R45, R64.reuse, 0x44, RZ ;  /* 0x00000044402d7824 */ /* 0x040fe400078e02ff */
[C---:B------:R-:W-:Y:S02]  /*0760*/  IMAD R123, R64.reuse, 0x12, RZ ;  /* 0x00000012407b7824 */ /* 0x040fe400078e02ff */
[----:B------:R-:W-:-:S02]  /*0770*/  IMAD R43, R64, 0x48, RZ ;  /* 0x00000048402b7824 */ /* 0x000fc400078e02ff */
[C---:B------:R-:W-:Y:S02]  /*0780*/  IMAD R125, R64.reuse, 0x13, RZ ;  /* 0x00000013407d7824 */ /* 0x040fe400078e02ff */
[C---:B------:R-:W-:Y:S02]  /*0790*/  IMAD R41, R64.reuse, 0x4c, RZ ;  /* 0x0000004c40297824 */ /* 0x040fe400078e02ff */
[----:B------:R-:W-:Y:S02]  /*07a0*/  IMAD R39, R64, 0x50, RZ ;  /* 0x0000005040277824 */ /* 0x000fe400078e02ff */
[----:B------:R-:W-:Y:S02]  /*07b0*/  @!P1 IMAD.IADD R0, R0, 0x1, -R7 ;  /* 0x0000000100009824 */ /* 0x000fe400078e0a07 */
[----:B------:R-:W-:Y:S01]  /*07c0*/  @!P1 VIADD R3, R3, 0x1 ;  /* 0x0000000103039836 */ /* 0x000fe20000000000 */
[----:B------:R-:W-:Y:S02]  /*07d0*/  ISETP.NE.AND P1, PT, R4, RZ, PT ;  /* 0x000000ff0400720c */ /* 0x000fe40003f25270 */
[----:B------:R-:W-:-:S02]  /*07e0*/  ISETP.GE.U32.AND P0, PT, R0, R7, PT ;  /* 0x000000070000720c */ /* 0x000fc40003f06070 */
[----:B------:R-:W-:-:S04]  /*07f0*/  LOP3.LUT R0, R5, R4, RZ, 0x3c, !PT ;  /* 0x0000000405007212 */ /* 0x000fc800078e3cff */
[----:B------:R-:W-:Y:S01]  /*0800*/  ISETP.GE.AND P2, PT, R0, RZ, PT ;  /* 0x000000ff0000720c */ /* 0x000fe20003f46270 */
[----:B------:R-:W-:-:S06]  /*0810*/  VIADD R0, R20, 0xff ;  /* 0x000000ff14007836 */ /* 0x000fcc0000000000 */
[----:B------:R-:W-:-:S04]  /*0820*/  @P0 VIADD R3, R3, 0x1 ;  /* 0x0000000103030836 */ /* 0x000fc80000000000 */
[----:B------:R-:W-:Y:S01]  /*0830*/  IMAD.MOV.U32 R2, RZ, RZ, R3 ;  /* 0x000000ffff027224 */ /* 0x000fe200078e0003 */
[----:B------:R-:W-:-:S03]  /*0840*/  SHF.R.S32.HI R3, RZ, 0x1f, R0 ;  /* 0x0000001fff037819 */ /* 0x000fc60000011400 */
[----:B------:R-:W-:Y:S01]  /*0850*/  @!P2 IMAD.MOV R2, RZ, RZ, -R2 ;  /* 0x000000ffff02a224 */ /* 0x000fe200078e0a02 */
[----:B------:R-:W-:Y:S02]  /*0860*/  @!P1 LOP3.LUT R2, RZ, R4, RZ, 0x33, !PT ;  /* 0x00000004ff029212 */ /* 0x000fe400078e33ff */
[----:B------:R-:W-:-:S03]  /*0870*/  LEA.HI R3, R3, R0, RZ, 0x8 ;  /* 0x0000000003037211 */ /* 0x000fc600078f40ff */
[----:B------:R-:W-:Y:S02]  /*0880*/  IMAD.SHL.U32 R8, R2, 0x8, RZ ;  /* 0x0000000802087824 */ /* 0x000fe400078e00ff */
[----:B------:R-:W-:-:S03]  /*0890*/  IMAD.MOV R2, RZ, RZ, -R2 ;  /* 0x000000ffff027224 */ /* 0x000fc600078e0a02 */
[----:B------:R-:W-:Y:S01]  /*08a0*/  LEA.HI.SX32 R3, R3, -R8, 0x18 ;  /* 0x8000000803037211 */ /* 0x000fe200078fc2ff */
[----:B------:R-:W-:-:S03]  /*08b0*/  IMAD R10, R4, R2, R5 ;  /* 0x00000002040a7224 */ /* 0x000fc600078e0205 */
[----:B------:R-:W-:Y:S02]  /*08c0*/  VIMNMX R11, PT, PT, R3, 0x8, PT ;  /* 0x00000008030b7848 */ /* 0x000fe40003fe0100 */
[----:B------:R-:W-:Y:S02]  /*08d0*/  IABS R9, R10 ;  /* 0x0000000a00097213 */ /* 0x000fe40000000000 */
[-C--:B------:R-:W-:Y:S02]  /*08e0*/  IABS R7, R11.reuse ;  /* 0x0000000b00077213 */ /* 0x080fe40000000000 */
[----:B------:R-:W-:Y:S02]  /*08f0*/  IABS R4, R11 ;  /* 0x0000000b00047213 */ /* 0x000fe40000000000 */
[----:B------:R-:W2:Y:S08]  /*0900*/  I2F.RP R0, R7 ;  /* 0x0000000700007306 */ /* 0x000eb00000209400 */
[----:B--2---:R-:W2:Y:S02]  /*0910*/  MUFU.RCP R0, R0 ;  /* 0x0000000000007308 */ /* 0x004ea40000001000 */
[----:B--2---:R-:W-:-:S02]  /*0920*/  VIADD R3, R0, 0xffffffe ;  /* 0x0ffffffe00037836 */ /* 0x004fc40000000000 */
[----:B------:R-:W-:-:S04]  /*0930*/  IMAD.MOV R0, RZ, RZ, -R4 ;  /* 0x000000ffff007224 */ /* 0x000fc800078e0a04 */
[----:B------:R-:W2:Y:S02]  /*0940*/  F2I.FTZ.U32.TRUNC.NTZ R3, R3 ;  /* 0x0000000300037305 */ /* 0x000ea4000021f000 */
[----:B--2---:R-:W-:-:S04]  /*0950*/  IMAD.MOV R6, RZ, RZ, -R3 ;  /* 0x000000ffff067224 */ /* 0x004fc800078e0a03 */
[----:B------:R-:W-:Y:S02]  /*0960*/  IMAD.MOV.U32 R2, RZ, RZ, R6 ;  /* 0x000000ffff027224 */ /* 0x000fe400078e0006 */
[----:B------:R-:W2:Y:S02]  /*0970*/  I2F.RP R6, R12 ;  /* 0x0000000c00067306 */ /* 0x000ea40000209400 */
[----:B------:R-:W-:Y:S02]  /*0980*/  IMAD R5, R2, R7, RZ ;  /* 0x0000000702057224 */ /* 0x000fe400078e02ff */
[----:B------:R-:W-:-:S04]  /*0990*/  IMAD.MOV.U32 R2, RZ, RZ, RZ ;  /* 0x000000ffff027224 */ /* 0x000fc800078e00ff */
[----:B------:R-:W-:Y:S02]  /*09a0*/  IMAD.HI.U32 R2, R3, R5, R2 ;  /* 0x0000000503027227 */ /* 0x000fe400078e0002 */
[----:B------:R-:W3:Y:S04]  /*09b0*/  I2F.RP R3, R13 ;  /* 0x0000000d00037306 */ /* 0x000ee80000209400 */
[----:B------:R-:W-:-:S04]  /*09c0*/  IMAD.HI.U32 R2, R2, R9, RZ ;  /* 0x0000000902027227 */ /* 0x000fc800078e00ff */
[----:B------:R-:W-:Y:S01]  /*09d0*/  IMAD R0, R2, R0, R9 ;  /* 0x0000000002007224 */ /* 0x000fe200078e0209 */
[----:B--2---:R-:W2:Y:S04]  /*09e0*/  MUFU.RCP R6, R6 ;  /* 0x0000000600067308 */ /* 0x004ea80000001000 */
[----:B------:R-:W-:-:S04]  /*09f0*/  ISETP.GT.U32.AND P1, PT, R7, R0, PT ;  /* 0x000000000700720c */ /* 0x000fc80003f24070 */
[----:B---3--:R-:W3:Y:S09]  /*0a00*/  MUFU.RCP R3, R3 ;  /* 0x0000000300037308 */ /* 0x008ef20000001000 */
[----:B------:R-:W-:Y:S02]  /*0a10*/  @!P1 IMAD.IADD R0, R0, 0x1, -R7 ;  /* 0x0000000100009824 */ /* 0x000fe400078e0a07 */
[----:B------:R-:W-:Y:S01]  /*0a20*/  @!P1 VIADD R2, R2, 0x1 ;  /* 0x0000000102029836 */ /* 0x000fe20000000000 */
[----:B------:R-:W-:Y:S01]  /*0a30*/  ISETP.NE.AND P1, PT, R11, RZ, PT ;  /* 0x000000ff0b00720c */ /* 0x000fe20003f25270 */
[----:B--2---:R-:W-:Y:S01]  /*0a40*/  VIADD R4, R6, 0xffffffe ;  /* 0x0ffffffe06047836 */ /* 0x004fe20000000000 */
[----:B------:R-:W-:-:S02]  /*0a50*/  ISETP.GE.U32.AND P0, PT, R0, R7, PT ;  /* 0x000000070000720c */ /* 0x000fc40003f06070 */
[----:B------:R-:W-:Y:S01]  /*0a60*/  LOP3.LUT R0, R10, R11, RZ, 0x3c, !PT ;  /* 0x0000000b0a007212 */ /* 0x000fe200078e3cff */
[----:B------:R2:W4:Y:S01]  /*0a70*/  F2I.FTZ.U32.TRUNC.NTZ R5, R4 ;  /* 0x0000000400057305 */ /* 0x000522000021f000 */
[----:B------:R-:W-:Y:S02]  /*0a80*/  SHF.R.U32.HI R7, RZ, 0x5, R100 ;  /* 0x00000005ff077819 */ /* 0x000fe40000011664 */
[----:B------:R-:W-:Y:S02]  /*0a90*/  ISETP.GE.AND P2, PT, R0, RZ, PT ;  /* 0x000000ff0000720c */ /* 0x000fe40003f46270 */
[----:B------:R-:W-:Y:S01]  /*0aa0*/  SGXT.U32 R7, R7, 0x3 ;  /* 0x000000030707781a */ /* 0x000fe20000000000 */
[----:B--2---:R-:W-:-:S04]  /*0ab0*/  IMAD.MOV.U32 R4, RZ, RZ, RZ ;  /* 0x000000ffff047224 */ /* 0x004fc800078e00ff */
[----:B------:R-:W-:-:S04]  /*0ac0*/  @P0 VIADD R2, R2, 0x1 ;  /* 0x0000000102020836 */ /* 0x000fc80000000000 */
[----:B------:R-:W-:Y:S02]  /*0ad0*/  IMAD.MOV.U32 R14, RZ, RZ, R2 ;  /* 0x000000ffff0e7224 */ /* 0x000fe400078e0002 */
[----:B---3--:R-:W-:Y:S02]  /*0ae0*/  VIADD R2, R3, 0xffffffe ;  /* 0x0ffffffe03027836 */ /* 0x008fe40000000000 */
[----:B------:R-:W-:Y:S01]  /*0af0*/  @!P2 IMAD.MOV R14, RZ, RZ, -R14 ;  /* 0x000000ffff0ea224 */ /* 0x000fe200078e0a0e */
[----:B------:R-:W-:Y:S01]  /*0b00*/  @!P1 LOP3.LUT R14, RZ, R11, RZ, 0x33, !PT ;  /* 0x0000000bff0e9212 */ /* 0x000fe200078e33ff */
[----:B------:R-:W2:Y:S01]  /*0b10*/  F2I.FTZ.U32.TRUNC.NTZ R3, R2 ;  /* 0x0000000200037305 */ /* 0x000ea2000021f000 */
[----:B----4-:R-:W-:-:S03]  /*0b20*/  IMAD.MOV R9, RZ, RZ, -R5 ;  /* 0x000000ffff097224 */ /* 0x010fc600078e0a05 */
[----:B------:R-:W-:Y:S02]  /*0b30*/  IMAD.SHL.U32 R0, R14, 0x40, RZ ;  /* 0x000000400e007824 */ /* 0x000fe400078e00ff */
[----:B------:R-:W-:-:S03]  /*0b40*/  IMAD R9, R9, R12, RZ ;  /* 0x0000000c09097224 */ /* 0x000fc600078e02ff */
[----:B------:R-:W-:Y:S01]  /*0b50*/  LOP3.LUT R7, R0, R7, RZ, 0xfc, !PT ;  /* 0x0000000700077212 */ /* 0x000fe200078efcff */
[----:B------:R-:W-:-:S03]  /*0b60*/  IMAD.HI.U32 R5, R5, R9, R4 ;  /* 0x0000000905057227 */ /* 0x000fc600078e0004 */
[C---:B------:R-:W-:Y:S01]  /*0b70*/  LOP3.LUT R18, R7.reuse, 0x8, RZ, 0xfc, !PT ;  /* 0x0000000807127812 */ /* 0x040fe200078efcff */
[----:B------:R-:W-:Y:S01]  /*0b80*/  IMAD.MOV R4, RZ, RZ, -R14 ;  /* 0x000000ffff047224 */ /* 0x000fe200078e0a0e */
[----:B------:R-:W-:Y:S01]  /*0b90*/  LOP3.LUT R19, R7, 0x10, RZ, 0xfc, !PT ;  /* 0x0000001007137812 */ /* 0x000fe200078efcff */
[----:B--2---:R-:W-:Y:S01]  /*0ba0*/  IMAD.MOV R15, RZ, RZ, -R3 ;  /* 0x000000ffff0f7224 */ /* 0x004fe200078e0a03 */
[----:B------:R-:W-:Y:S01]  /*0bb0*/  IABS R6, R18 ;  /* 0x0000001200067213 */ /* 0x000fe20000000000 */
[----:B------:R-:W-:Y:S01]  /*0bc0*/  IMAD R4, R11, R4, R10 ;  /* 0x000000040b047224 */ /* 0x000fe200078e020a */
[C---:B------:R-:W-:Y:S01]  /*0bd0*/  LOP3.LUT R22, R7.reuse, 0x18, RZ, 0xfc, !PT ;  /* 0x0000001807167812 */ /* 0x040fe200078efcff */
[----:B------:R-:W-:Y:S01]  /*0be0*/  IMAD.MOV.U32 R14, RZ, RZ, R15 ;  /* 0x000000ffff0e7224 */ /* 0x000fe200078e000f */
[----:B------:R-:W-:Y:S01]  /*0bf0*/  LOP3.LUT R24, R7, 0x28, RZ, 0xfc, !PT ;  /* 0x0000002807187812 */ /* 0x000fe200078efcff */
[----:B------:R-:W-:Y:S01]  /*0c00*/  IMAD.HI.U32 R2, R5, R6, RZ ;  /* 0x0000000605027227 */ /* 0x000fe200078e00ff */
[----:B------:R-:W-:-:S02]  /*0c10*/  LOP3.LUT R23, R7, 0x20, RZ, 0xfc, !PT ;  /* 0x0000002007177812 */ /* 0x000fc400078efcff */
[C---:B------:R-:W-:Y:S01]  /*0c20*/  LOP3.LUT R25, R7.reuse, 0x30, RZ, 0xfc, !PT ;  /* 0x0000003007197812 */ /* 0x040fe200078efcff */
[----:B------:R-:W-:Y:S01]  /*0c30*/  IMAD.IADD R4, R8, 0x1, R4 ;  /* 0x0000000108047824 */ /* 0x000fe200078e0204 */
[----:B------:R-:W-:Y:S01]  /*0c40*/  IABS R15, R23 ;  /* 0x00000017000f7213 */ /* 0x000fe20000000000 */
[----:B------:R-:W-:Y:S01]  /*0c50*/  IMAD.MOV R11, RZ, RZ, -R2 ;  /* 0x000000ffff0b7224 */ /* 0x000fe200078e0a02 */
[----:B------:R-:W-:Y:S01]  /*0c60*/  LOP3.LUT R26, R7, 0x38, RZ, 0xfc, !PT ;  /* 0x00000038071a7812 */ /* 0x000fe200078efcff */
[----:B------:R-:W-:Y:S02]  /*0c70*/  IMAD R9, R14, R13, RZ ;  /* 0x0000000d0e097224 */ /* 0x000fe400078e02ff */
[----:B------:R-:W-:Y:S02]  /*0c80*/  IMAD.MOV.U32 R2, RZ, RZ, RZ ;  /* 0x000000ffff027224 */ /* 0x000fe400078e00ff */
[----:B------:R-:W-:Y:S02]  /*0c90*/  IMAD R87, R4, 0x100, R85 ;  /* 0x0000010004577824 */ /* 0x000fe400078e0255 */
[----:B------:R-:W-:Y:S01]  /*0ca0*/  IMAD.HI.U32 R2, R3, R9, R2 ;  /* 0x0000000903027227 */ /* 0x000fe200078e0002 */
[----:B------:R-:W-:-:S02]  /*0cb0*/  IABS R9, R19 ;  /* 0x0000001300097213 */ /* 0x000fc40000000000 */
[----:B------:R-:W-:Y:S01]  /*0cc0*/  IABS R10, R87 ;  /* 0x00000057000a7213 */ /* 0x000fe20000000000 */
[----:B------:R-:W-:Y:S01]  /*0cd0*/  IMAD R6, R12, R11, R6 ;  /* 0x0000000b0c067224 */ /* 0x000fe200078e0206 */
[----:B------:R-:W-:Y:S01]  /*0ce0*/  IABS R11, R22 ;  /* 0x00000016000b7213 */ /* 0x000fe20000000000 */
[----:B------:R-:W-:-:S03]  /*0cf0*/  IMAD.HI.U32 R3, R5, R9, RZ ;  /* 0x0000000905037227 */ /* 0x000fc600078e00ff */
[----:B------:R-:W-:Y:S01]  /*0d00*/  ISETP.GT.U32.AND P1, PT, R12, R6, PT ;  /* 0x000000060c00720c */ /* 0x000fe20003f24070 */
[----:B------:R-:W-:-:S04]  /*0d10*/  IMAD.HI.U32 R2, R2, R10, RZ ;  /* 0x0000000a02027227 */ /* 0x000fc800078e00ff */
[----:B------:R-:W-:Y:S02]  /*0d20*/  IMAD.MOV R2, RZ, RZ, -R2 ;  /* 0x000000ffff027224 */ /* 0x000fe400078e0a02 */
[----:B------:R-:W-:-:S04]  /*0d30*/  IMAD.HI.U32 R4, R5, R11, RZ ;  /* 0x0000000b05047227 */ /* 0x000fc800078e00ff */
[C---:B------:R-:W-:Y:S02]  /*0d40*/  IMAD R2, R13.reuse, R2, R10 ;  /* 0x000000020d027224 */ /* 0x040fe400078e020a */
[----:B------:R-:W-:Y:S02]  /*0d50*/  IMAD.MOV R3, RZ, RZ, -R3 ;  /* 0x000000ffff037224 */ /* 0x000fe400078e0a03 */
[----:B------:R-:W-:Y:S01]  /*0d60*/  IMAD.MOV R14, RZ, RZ, -R4 ;  /* 0x000000ffff0e7224 */ /* 0x000fe200078e0a04 */
[----:B------:R-:W-:Y:S01]  /*0d70*/  ISETP.GT.U32.AND P0, PT, R13, R2, PT ;  /* 0x000000020d00720c */ /* 0x000fe20003f04070 */
[----:B------:R-:W-:Y:S01]  /*0d80*/  IMAD R4, R12, R3, R9 ;  /* 0x000000030c047224 */ /* 0x000fe200078e0209 */
[----:B------:R-:W-:Y:S01]  /*0d90*/  IABS R3, R24 ;  /* 0x0000001800037213 */ /* 0x000fe20000000000 */
[----:B------:R-:W-:-:S03]  /*0da0*/  IMAD.HI.U32 R8, R5, R15, RZ ;  /* 0x0000000f05087227 */ /* 0x000fc600078e00ff */
[----:B------:R-:W-:Y:S01]  /*0db0*/  ISETP.GT.U32.AND P3, PT, R12, R4, PT ;  /* 0x000000040c00720c */ /* 0x000fe20003f64070 */
[----:B------:R-:W-:Y:S02]  /*0dc0*/  IMAD.MOV.U32 R10, RZ, RZ, R3 ;  /* 0x000000ffff0a7224 */ /* 0x000fe400078e0003 */
[----:B------:R-:W-:Y:S02]  /*0dd0*/  IMAD.MOV R16, RZ, RZ, -R8 ;  /* 0x000000ffff107224 */ /* 0x000fe400078e0a08 */
[----:B------:R-:W-:-:S04]  /*0de0*/  IMAD.HI.U32 R3, R5, R10, RZ ;  /* 0x0000000a05037227 */ /* 0x000fc800078e00ff */
[----:B------:R-:W-:Y:S01]  /*0df0*/  IMAD R8, R12, R14, R11 ;  /* 0x0000000e0c087224 */ /* 0x000fe200078e020b */
[----:B------:R-:W-:Y:S01]  /*0e00*/  IABS R14, R7 ;  /* 0x00000007000e7213 */ /* 0x000fe20000000000 */
[----:B------:R-:W-:Y:S02]  /*0e10*/  @!P0 IMAD.IADD R2, R2, 0x1, -R13 ;  /* 0x0000000102028824 */ /* 0x000fe400078e0a0d */
[----:B------:R-:W-:Y:S01]  /*0e20*/  IMAD.MOV R3, RZ, RZ, -R3 ;  /* 0x000000ffff037224 */ /* 0x000fe200078e0a03 */
[C---:B------:R-:W-:Y:S01]  /*0e30*/  ISETP.GT.U32.AND P0, PT, R12.reuse, R8, PT ;  /* 0x000000080c00720c */ /* 0x040fe20003f04070 */
[C---:B------:R-:W-:Y:S01]  /*0e40*/  IMAD R9, R12.reuse, R16, R15 ;  /* 0x000000100c097224 */ /* 0x040fe200078e020f */
[----:B------:R-:W-:Y:S01]  /*0e50*/  ISETP.GT.U32.AND P2, PT, R13, R2, PT ;  /* 0x000000020d00720c */ /* 0x000fe20003f44070 */
[----:B------:R-:W-:Y:S01]  /*0e60*/  IMAD R10, R12, R3, R10 ;  /* 0x000000030c0a7224 */ /* 0x000fe200078e020a */
[----:B------:R-:W-:Y:S01]  /*0e70*/  IABS R15, R25 ;  /* 0x00000019000f7213 */ /* 0x000fe20000000000 */
[----:B------:R-:W-:Y:S01]  /*0e80*/  IMAD.HI.U32 R3, R5, R14, RZ ;  /* 0x0000000e05037227 */ /* 0x000fe200078e00ff */
[----:B------:R-:W-:-:S02]  /*0e90*/  IABS R16, R26 ;  /* 0x0000001a00107213 */ /* 0x000fc40000000000 */
[----:B------:R-:W-:Y:S01]  /*0ea0*/  ISETP.GT.U32.AND P4, PT, R12, R9, PT ;  /* 0x000000090c00720c */ /* 0x000fe20003f84070 */
[----:B------:R-:W-:Y:S02]  /*0eb0*/  IMAD.MOV R3, RZ, RZ, -R3 ;  /* 0x000000ffff037224 */ /* 0x000fe400078e0a03 */
[----:B------:R-:W-:Y:S02]  /*0ec0*/  @!P1 IMAD.IADD R6, R6, 0x1, -R12 ;  /* 0x0000000106069824 */ /* 0x000fe400078e0a0c */
[----:B------:R-:W-:Y:S02]  /*0ed0*/  IMAD R3, R12, R3, R14 ;  /* 0x000000030c037224 */ /* 0x000fe400078e020e */
[--C-:B------:R-:W-:Y:S01]  /*0ee0*/  @!P0 IMAD.IADD R8, R8, 0x1, -R12.reuse ;  /* 0x0000000108088824 */ /* 0x100fe200078e0a0c */
[----:B------:R-:W-:Y:S01]  /*0ef0*/  ISETP.GT.U32.AND P1, PT, R12, R6, PT ;  /* 0x000000060c00720c */ /* 0x000fe20003f24070 */
[----:B------:R-:W-:Y:S01]  /*0f00*/  @!P2 IMAD.IADD R2, R2, 0x1, -R13 ;  /* 0x000000010202a824 */ /* 0x000fe200078e0a0d */
[----:B------:R-:W-:Y:S01]  /*0f10*/  ISETP.GT.U32.AND P2, PT, R12, R3, PT ;  /* 0x000000030c00720c */ /* 0x000fe20003f44070 */
[----:B------:R-:W-:Y:S01]  /*0f20*/  @!P3 IMAD.IADD R4, R4, 0x1, -R12 ;  /* 0x000000010404b824 */ /* 0x000fe200078e0a0c */
[C---:B------:R-:W-:Y:S01]  /*0f30*/  ISETP.GT.U32.AND P0, PT, R12.reuse, R8, PT ;  /* 0x000000080c00720c */ /* 0x040fe20003f04070 */
[----:B------:R-:W-:Y:S01]  /*0f40*/  IMAD.HI.U32 R11, R5, R15, RZ ;  /* 0x0000000f050b7227 */ /* 0x000fe200078e00ff */
[----:B------:R-:W-:-:S02]  /*0f50*/  ISETP.GT.U32.AND P3, PT, R12, R10, PT ;  /* 0x0000000a0c00720c */ /* 0x000fc40003f64070 */
[----:B------:R-:W-:Y:S01]  /*0f60*/  ISETP.GT.U32.AND P5, PT, R12, R4, PT ;  /* 0x000000040c00720c */ /* 0x000fe20003fa4070 */
[----:B------:R-:W-:Y:S01]  /*0f70*/  IMAD.HI.U32 R5, R5, R16, RZ ;  /* 0x0000001005057227 */ /* 0x000fe200078e00ff */
[----:B------:R-:W-:-:S03]  /*0f80*/  SHF.R.U32.HI R13, RZ, 0x5, R100 ;  /* 0x00000005ff0d7819 */ /* 0x000fc60000011664 */
[----:B------:R-:W-:Y:S01]  /*0f90*/  IMAD.MOV R11, RZ, RZ, -R11 ;  /* 0x000000ffff0b7224 */ /* 0x000fe200078e0a0b */
[----:B------:R-:W-:Y:S01]  /*0fa0*/  R2UR UR9, R13 ;  /* 0x000000000d0972ca */ /* 0x000fe200000e0000 */
[--C-:B------:R-:W-:Y:S02]  /*0fb0*/  @!P2 IMAD.IADD R3, R3, 0x1, -R12.reuse ;  /* 0x000000010303a824 */ /* 0x100fe400078e0a0c */
[----:B------:R-:W-:Y:S01]  /*0fc0*/  @!P0 IMAD.IADD R8, R8, 0x1, -R12 ;  /* 0x0000000108088824 */ /* 0x000fe200078e0a0c */
[----:B------:R-:W-:Y:S01]  /*0fd0*/  ISETP.GE.AND P0, PT, R18, RZ, PT ;  /* 0x000000ff1200720c */ /* 0x000fe20003f06270 */
[----:B------:R-:W-:Y:S01]  /*0fe0*/  IMAD.MOV R17, RZ, RZ, -R5 ;  /* 0x000000ffff117224 */ /* 0x000fe200078e0a05 */
[C---:B------:R-:W-:Y:S01]  /*0ff0*/  ISETP.GT.U32.AND P2, PT, R12.reuse, R3, PT ;  /* 0x000000030c00720c */ /* 0x040fe20003f44070 */
[C---:B------:R-:W-:Y:S02]  /*1000*/  IMAD R5, R12.reuse, R11, R15 ;  /* 0x0000000b0c057224 */ /* 0x040fe400078e020f */
[----:B------:R-:W-:-:S02]  /*1010*/  IMAD R11, R12, R17, R16 ;  /* 0x000000110c0b7224 */ /* 0x000fc400078e0210 */
[--C-:B------:R-:W-:Y:S01]  /*1020*/  @!P1 IMAD.IADD R6, R6, 0x1, -R12.reuse ;  /* 0x0000000106069824 */ /* 0x100fe200078e0a0c */
[C---:B------:R-:W-:Y:S01]  /*1030*/  ISETP.GT.U32.AND P1, PT, R12.reuse, R5, PT ;  /* 0x000000050c00720c */ /* 0x040fe20003f24070 */
[--C-:B------:R-:W-:Y:S01]  /*1040*/  @!P4 IMAD.IADD R9, R9, 0x1, -R12.reuse ;  /* 0x000000010909c824 */ /* 0x100fe200078e0a0c */
[----:B------:R-:W-:Y:S01]  /*1050*/  ISETP.GT.U32.AND P4, PT, R12, R11, PT ;  /* 0x0000000b0c00720c */ /* 0x000fe20003f84070 */
[--C-:B------:R-:W-:Y:S02]  /*1060*/  @!P3 IMAD.IADD R10, R10, 0x1, -R12.reuse ;  /* 0x000000010a0ab824 */ /* 0x100fe400078e0a0c */
[----:B------:R-:W-:Y:S01]  /*1070*/  @!P5 IMAD.IADD R4, R4, 0x1, -R12 ;  /* 0x000000010404d824 */ /* 0x000fe200078e0a0c */
[C---:B------:R-:W-:Y:S01]  /*1080*/  ISETP.GT.U32.AND P5, PT, R12.reuse, R9, PT ;  /* 0x000000090c00720c */ /* 0x040fe20003fa4070 */
[----:B------:R-:W-:Y:S01]  /*1090*/  @!P0 IMAD.MOV R6, RZ, RZ, -R6 ;  /* 0x000000ffff068224 */ /* 0x000fe200078e0a06 */
[----:B------:R-:W-:Y:S01]  /*10a0*/  ISETP.GT.U32.AND P3, PT, R12, R10, PT ;  /* 0x0000000a0c00720c */ /* 0x000fe20003f64070 */
[----:B------:R-:W-:Y:S01]  /*10b0*/  @!P2 IMAD.IADD R3, R3, 0x1, -R12 ;  /* 0x000000010303a824 */ /* 0x000fe200078e0a0c */
[----:B------:R-:W-:Y:S01]  /*10c0*/  ISETP.GE.AND P0, PT, R22, RZ, PT ;  /* 0x000000ff1600720c */ /* 0x000fe20003f06270 */
[----:B------:R-:W-:Y:S01]  /*10d0*/  IMAD.MOV.U32 R153, RZ, RZ, R4 ;  /* 0x000000ffff997224 */ /* 0x000fe200078e0004 */
[----:B------:R-:W-:Y:S01]  /*10e0*/  ISETP.GE.AND P2, PT, R23, RZ, PT ;  /* 0x000000ff1700720c */ /* 0x000fe20003f46270 */
[--C-:B------:R-:W-:Y:S01]  /*10f0*/  @!P1 IMAD.IADD R5, R5, 0x1, -R12.reuse ;  /* 0x0000000105059824 */ /* 0x100fe200078e0a0c */
[----:B------:R-:W-:Y:S01]  /*1100*/  ISETP.GE.AND P1, PT, R19, RZ, PT ;  /* 0x000000ff1300720c */ /* 0x000fe20003f26270 */
[----:B------:R-:W-:Y:S01]  /*1110*/  @!P4 IMAD.IADD R11, R11, 0x1, -R12 ;  /* 0x000000010b0bc824 */ /* 0x000fe200078e0a0c */
[----:B------:R-:W-:-:S02]  /*1120*/  LOP3.LUT R4, RZ, R21, RZ, 0x33, !PT ;  /* 0x00000015ff047212 */ /* 0x000fc400078e33ff */
[C---:B------:R-:W-:Y:S01]  /*1130*/  ISETP.GT.U32.AND P4, PT, R12.reuse, R5, PT ;  /* 0x000000050c00720c */ /* 0x040fe20003f84070 */
[--C-:B------:R-:W-:Y:S01]  /*1140*/  @!P5 IMAD.IADD R9, R9, 0x1, -R12.reuse ;  /* 0x000000010909d824 */ /* 0x100fe200078e0a0c */
[----:B------:R-:W-:Y:S01]  /*1150*/  ISETP.GT.U32.AND P5, PT, R12, R11, PT ;  /* 0x0000000b0c00720c */ /* 0x000fe20003fa4070 */
[----:B------:R-:W-:Y:S01]  /*1160*/  @!P3 IMAD.IADD R10, R10, 0x1, -R12 ;  /* 0x000000010a0ab824 */ /* 0x000fe200078e0a0c */
[----:B------:R-:W-:Y:S01]  /*1170*/  ISETP.GE.AND P3, PT, R7, RZ, PT ;  /* 0x000000ff0700720c */ /* 0x000fe20003f66270 */
[----:B------:R-:W-:Y:S01]  /*1180*/  @!P0 IMAD.MOV R8, RZ, RZ, -R8 ;  /* 0x000000ffff088224 */ /* 0x000fe200078e0a08 */
[----:B------:R-:W-:Y:S01]  /*1190*/  ISETP.GE.AND P0, PT, R87, RZ, PT ;  /* 0x000000ff5700720c */ /* 0x000fe20003f06270 */
[----:B------:R-:W-:Y:S01]  /*11a0*/  @!P2 IMAD.MOV R9, RZ, RZ, -R9 ;  /* 0x000000ffff09a224 */ /* 0x000fe200078e0a09 */
[----:B------:R-:W-:Y:S01]  /*11b0*/  ISETP.NE.AND P2, PT, R20, RZ, PT ;  /* 0x000000ff1400720c */ /* 0x000fe20003f45270 */
[----:B------:R-:W-:Y:S01]  /*11c0*/  @!P1 IMAD.MOV R153, RZ, RZ, -R153 ;  /* 0x000000ffff999224 */ /* 0x000fe200078e0a99 */
[----:B------:R-:W-:Y:S01]  /*11d0*/  ISETP.GE.AND P1, PT, R24, RZ, PT ;  /* 0x000000ff1800720c */ /* 0x000fe20003f26270 */
[----:B-1----:R-:W-:-:S02]  /*11e0*/  VIADD R7, R169, 0xffffffff ;  /* 0xffffffffa9077836 */ /* 0x002fc40000000000 */
[--C-:B------:R-:W-:Y:S01]  /*11f0*/  @!P4 IMAD.IADD R5, R5, 0x1, -R12.reuse ;  /* 0x000000010505c824 */ /* 0x100fe200078e0a0c */
[----:B------:R-:W-:Y:S01]  /*1200*/  ISETP.GE.AND P4, PT, R25, RZ, PT ;  /* 0x000000ff1900720c */ /* 0x000fe20003f86270 */
[----:B------:R-:W-:Y:S02]  /*1210*/  @!P5 IMAD.IADD R11, R11, 0x1, -R12 ;  /* 0x000000010b0bd824 */ /* 0x000fe400078e0a0c */
[----:B------:R-:W-:Y:S01]  /*1220*/  @!P3 IMAD.MOV R3, RZ, RZ, -R3 ;  /* 0x000000ffff03b224 */ /* 0x000fe200078e0a03 */
[----:B------:R-:W-:Y:S01]  /*1230*/  ISETP.GE.AND P3, PT, R26, RZ, PT ;  /* 0x000000ff1a00720c */ /* 0x000fe20003f66270 */
[----:B------:R-:W-:Y:S02]  /*1240*/  @!P0 IMAD.MOV R2, RZ, RZ, -R2 ;  /* 0x000000ffff028224 */ /* 0x000fe400078e0a02 */
[----:B------:R-:W-:Y:S02]  /*1250*/  @!P2 LOP3.LUT R2, RZ, R20, RZ, 0x33, !PT ;  /* 0x00000014ff02a212 */ /* 0x000fe400078e33ff */
[----:B------:R-:W-:Y:S01]  /*1260*/  @!P1 IMAD.MOV R10, RZ, RZ, -R10 ;  /* 0x000000ffff0a9224 */ /* 0x000fe200078e0a0a */
[----:B------:R-:W-:-:S02]  /*1270*/  ISETP.NE.AND P1, PT, R21, RZ, PT ;  /* 0x000000ff1500720c */ /* 0x000fc40003f25270 */
[----:B-----5:R-:W-:Y:S02]  /*1280*/  IMAD R94, R2, UR5, RZ ;  /* 0x00000005025e7c24 */ /* 0x020fe4000f8e02ff */
[----:B------:R-:W-:Y:S01]  /*1290*/  @!P4 IMAD.MOV R5, RZ, RZ, -R5 ;  /* 0x000000ffff05c224 */ /* 0x000fe200078e0a05 */
[----:B------:R-:W-:Y:S01]  /*12a0*/  SEL R149, R4, R3, !P1 ;  /* 0x0000000304957207 */ /* 0x000fe20004800000 */
[----:B------:R-:W-:Y:S01]  /*12b0*/  IMAD.SHL.U32 R88, R94, 0x4, RZ ;  /* 0x000000045e587824 */ /* 0x000fe200078e00ff */
[C---:B------:R-:W-:Y:S01]  /*12c0*/  SEL R151, R4.reuse, R6, !P1 ;  /* 0x0000000604977207 */ /* 0x040fe20004800000 */
[----:B------:R-:W-:Y:S01]  /*12d0*/  @!P3 IMAD.MOV R11, RZ, RZ, -R11 ;  /* 0x000000ffff0bb224 */ /* 0x000fe200078e0a0b */
[----:B------:R-:W-:Y:S01]  /*12e0*/  SEL R153, R4, R153, !P1 ;  /* 0x0000009904997207 */ /* 0x000fe20004800000 */
[----:B------:R-:W-:Y:S01]  /*12f0*/  VIADD R3, R169, 0xfffffffe ;  /* 0xfffffffea9037836 */ /* 0x000fe20000000000 */
[----:B------:R-:W-:Y:S02]  /*1300*/  IADD3 R78, P5, PT, R88, UR12, RZ ;  /* 0x0000000c584e7c10 */ /* 0x000fe4000ffbe0ff */
[----:B------:R-:W-:-:S02]  /*1310*/  SEL R155, R4, R8, !P1 ;  /* 0x00000008049b7207 */ /* 0x000fc40004800000 */
[C---:B------:R-:W-:Y:S02]  /*1320*/  SEL R157, R4.reuse, R9, !P1 ;  /* 0x00000009049d7207 */ /* 0x040fe40004800000 */
[C---:B------:R-:W-:Y:S02]  /*1330*/  SEL R159, R4.reuse, R10, !P1 ;  /* 0x0000000a049f7207 */ /* 0x040fe40004800000 */
[C---:B------:R-:W-:Y:S01]  /*1340*/  SEL R161, R4.reuse, R5, !P1 ;  /* 0x0000000504a17207 */ /* 0x040fe20004800000 */
[C---:B------:R-:W-:Y:S01]  /*1350*/  VIADD R5, R169.reuse, 0xfffffffc ;  /* 0xfffffffca9057836 */ /* 0x040fe20000000000 */
[----:B------:R-:W-:Y:S01]  /*1360*/  SEL R163, R4, R11, !P1 ;  /* 0x0000000b04a37207 */ /* 0x000fe20004800000 */
[----:B------:R-:W-:Y:S01]  /*1370*/  VIADD R4, R169, 0xfffffffd ;  /* 0xfffffffda9047836 */ /* 0x000fe20000000000 */
[----:B------:R-:W-:Y:S02]  /*1380*/  LEA.HI.X.SX32 R79, R94, UR13, 0x2, P5 ;  /* 0x0000000d5e4f7c11 */ /* 0x000fe4000a8f16ff */
[----:B------:R-:W-:-:S02]  /*1390*/  ISETP.GE.U32.AND P4, PT, R7, 0x7fffffe0, PT ;  /* 0x7fffffe00700780c */ /* 0x000fc40003f86070 */
[----:B------:R-:W-:Y:S02]  /*13a0*/  ISETP.GE.U32.AND P1, PT, R3, 0x7fffffdf, PT ;  /* 0x7fffffdf0300780c */ /* 0x000fe40003f26070 */
[----:B------:R-:W-:Y:S02]  /*13b0*/  ISETP.GE.U32.AND P2, PT, R4, 0x7fffffde, PT ;  /* 0x7fffffde0400780c */ /* 0x000fe40003f46070 */
[----:B------:R-:W-:Y:S02]  /*13c0*/  ISETP.GE.U32.AND P3, PT, R5, 0x7fffffdd, PT ;  /* 0x7fffffdd0500780c */ /* 0x000fe40003f66070 */
[----:B------:R-:W-:Y:S01]  /*13d0*/  IADD3 R70, P0, PT, R121, R78, RZ ;  /* 0x0000004e79467210 */ /* 0x000fe20007f1e0ff */
[----:B------:R-:W-:-:S12]  /*13e0*/  @P6 BRA `(.L_x_5) ;  /* 0x0000000000186947 */ /* 0x000fd80003800000 */
[----:B------:R-:W-:Y:S01]  /*13f0*/  ELECT P5, URZ, PT ;  /* 0x0000000000ff782f */ /* 0x000fe200038a0000 */
[----:B------:R-:W-:Y:S01]  /*1400*/  IMAD.MOV.U32 R2, RZ, RZ, 0x1 ;  /* 0x00000001ff027424 */ /* 0x000fe200078e00ff */
[----:B------:R-:W-:Y:S01]  /*1410*/  UMOV UR5, 0x40 ;  /* 0x0000004000057882 */ /* 0x000fe20000000000 */
[----:B------:R-:W-:Y:S01]  /*1420*/  UVIRTCOUNT.DEALLOC.SMPOOL 0x80 ;  /* 0x000000800000784c */ /* 0x000fe20000000000 */
[----:B------:R-:W-:-:S09]  /*1430*/  ULEA UR5, UR4, UR5, 0x18 ;  /* 0x0000000504057291 */ /* 0x000fd2000f8ec0ff */
[----:B------:R1:W-:Y:S03]  /*1440*/  @P5 STS.U8 [UR5], R2 ;  /* 0x00000002ff005988 */ /* 0x0003e60008000005 */
.L_x_5:
[CC--:B------:R-:W-:Y:S01]  /*1450*/  LEA.HI.X.SX32 R71, R64.reuse, R79.reuse, 0x2, P0 ;  /* 0x0000004f40477211 */ /* 0x0c0fe200000f16ff */
[C---:B------:R-:W-:Y:S01]  /*1460*/  IMAD R37, R64.reuse, 0x54, RZ ;  /* 0x0000005440257824 */ /* 0x040fe200078e02ff */
[-C--:B------:R-:W-:Y:S01]  /*1470*/  IADD3 R4, P0, PT, R115, R78.reuse, RZ ;  /* 0x0000004e73047210 */ /* 0x080fe20007f1e0ff */
[----:B------:R-:W-:Y:S01]  /*1480*/  USHF.L.U32 UR4, UR9, 0x15, URZ ;  /* 0x0000001509047899 */ /* 0x000fe200080006ff */
[CC--:B------:R-:W-:Y:S01]  /*1490*/  LEA R82, P5, R64.reuse, R78.reuse, 0x3 ;  /* 0x0000004e40527211 */ /* 0x0c0fe200078a18ff */
[C---:B------:R-:W-:Y:S01]  /*14a0*/  IMAD R127, R64.reuse, 0x15, RZ ;  /* 0x00000015407f7824 */ /* 0x040fe200078e02ff */
[-C--:B------:R-:W-:Y:S01]  /*14b0*/  LEA.HI.X.SX32 R5, R117, R79.reuse, 0x2, P0 ;  /* 0x0000004f75057211 */ /* 0x080fe200000f16ff */
[C---:B------:R-:W-:Y:S01]  /*14c0*/  IMAD R67, R64.reuse, 0x5c, RZ ;  /* 0x0000005c40437824 */ /* 0x040fe200078e02ff */
[-C--:B------:R-:W-:Y:S01]  /*14d0*/  IADD3 R8, P0, PT, R111, R78.reuse, RZ ;  /* 0x0000004e6f087210 */ /* 0x080fe20007f1e0ff */
[----:B------:R-:W-:Y:S01]  /*14e0*/  ULOP3.LUT UR6, UR4, 0x600000, URZ, 0xc0, !UPT ;  /* 0x0060000004067892 */ /* 0x000fe2000f8ec0ff */
[-C--:B------:R-:W-:Y:S01]  /*14f0*/  LEA.HI.X.SX32 R83, R119, R79.reuse, 0x2, P5 ;  /* 0x0000004f77537211 */ /* 0x080fe200028f16ff */
[C---:B------:R-:W-:Y:S01]  /*1500*/  IMAD R131, R64.reuse, 0x17, RZ ;  /* 0x0000001740837824 */ /* 0x040fe200078e02ff */
[-C--:B------:R-:W-:Y:S01]  /*1510*/  LEA.HI.X.SX32 R9, R113, R79.reuse, 0x2, P0 ;  /* 0x0000004f71097211 */ /* 0x080fe200000f16ff */
[C---:B------:R-:W-:Y:S01]  /*1520*/  IMAD R73, R64.reuse, 0x64, RZ ;  /* 0x0000006440497824 */ /* 0x040fe200078e02ff */
[-C--:B------:R-:W-:Y:S01]  /*1530*/  IADD3 R12, P0, PT, R103, R78.reuse, RZ ;  /* 0x0000004e670c7210 */ /* 0x080fe20007f1e0ff */
[----:B------:R-:W-:Y:S01]  /*1540*/  ULOP3.LUT UR12, UR9, 0x4, URZ, 0xc0, !UPT ;  /* 0x00000004090c7892 */ /* 0x000fe2000f8ec0ff */
[CC--:B------:R-:W-:Y:S01]  /*1550*/  LEA R6, P5, R64.reuse, R78.reuse, 0x4 ;  /* 0x0000004e40067211 */ /* 0x0c0fe200078a20ff */
[----:B------:R-:W-:Y:S01]  /*1560*/  UIADD3 UR11, UPT, UPT, UR17, UR6, URZ ;  /* 0x00000006110b7290 */ /* 0x000fe2000fffe0ff */
[-C--:B------:R-:W-:Y:S01]  /*1570*/  LEA.HI.X.SX32 R13, R105, R79.reuse, 0x2, P0 ;  /* 0x0000004f690d7211 */ /* 0x080fe200000f16ff */
[C---:B------:R-:W-:Y:S01]  /*1580*/  IMAD R133, R64.reuse, 0x19, RZ ;  /* 0x0000001940857824 */ /* 0x040fe200078e02ff */
[-C--:B------:R-:W-:Y:S01]  /*1590*/  IADD3 R60, P0, PT, R61, R78.reuse, RZ ;  /* 0x0000004e3d3c7210 */ /* 0x080fe20007f1e0ff */
[----:B------:R-:W-:Y:S01]  /*15a0*/  ULEA UR11, UR12, UR11, 0x4 ;  /* 0x0000000b0c0b7291 */ /* 0x000fe2000f8e20ff */
[-C--:B------:R-:W-:Y:S01]  /*15b0*/  LEA.HI.X.SX32 R7, R121, R79.reuse, 0x2, P5 ;  /* 0x0000004f79077211 */ /* 0x080fe200028f16ff */
[C---:B------:R-:W-:Y:S01]  /*15c0*/  IMAD R3, R64.reuse, 0x58, RZ ;  /* 0x0000005840037824 */ /* 0x040fe200078e02ff */
[-C--:B------:R-:W-:Y:S01]  /*15d0*/  LEA.HI.X.SX32 R61, R99, R79.reuse, 0x2, P0 ;  /* 0x0000004f633d7211 */ /* 0x080fe200000f16ff */
[C---:B------:R-:W-:Y:S01]  /*15e0*/  IMAD R129, R64.reuse, 0x16, RZ ;  /* 0x0000001640817824 */ /* 0x040fe200078e02ff */
[-C--:B------:R-:W-:Y:S01]  /*15f0*/  IADD3 R56, P0, PT, R57, R78.reuse, RZ ;  /* 0x0000004e39387210 */ /* 0x080fe20007f1e0ff */
[C---:B------:R-:W-:Y:S01]  /*1600*/  IMAD R69, R64.reuse, 0x60, RZ ;  /* 0x0000006040457824 */ /* 0x040fe200078e02ff */
[-C--:B------:R-:W-:Y:S01]  /*1610*/  IADD3 R10, P5, PT, R107, R78.reuse, RZ ;  /* 0x0000004e6b0a7210 */ /* 0x080fe20007fbe0ff */
[C---:B------:R-:W-:Y:S01]  /*1620*/  IMAD R75, R64.reuse, 0x68, RZ ;  /* 0x00000068404b7824 */ /* 0x040fe200078e02ff */
[-C--:B------:R-:W-:Y:S01]  /*1630*/  LEA.HI.X.SX32 R57, R95, R79.reuse, 0x2, P0 ;  /* 0x0000004f5f397211 */ /* 0x080fe200000f16ff */
[----:B------:R-:W-:Y:S01]  /*1640*/  STTM.x64 tmem[UR11], RZ ;  /* 0x000000ff000079ed */ /* 0x000fe2000834000b */
[-C--:B------:R-:W-:Y:S01]  /*1650*/  IADD3 R52, P0, PT, R53, R78.reuse, RZ ;  /* 0x0000004e35347210 */ /* 0x080fe20007f1e0ff */
[----:B------:R-:W2:Y:S01]  /*1660*/  FENCE.VIEW.ASYNC.T ;  /* 0x00000000000073c6 */ /* 0x000ea20000000200 */
[-C--:B------:R-:W-:Y:S01]  /*1670*/  LEA.HI.X.SX32 R11, R109, R79.reuse, 0x2, P5 ;  /* 0x0000004f6d0b7211 */ /* 0x080fe200028f16ff */
[----:B------:R-:W-:Y:S01]  /*1680*/  UIADD3 UR8, UPT, UPT, UR10, 0x16000, URZ ;  /* 0x000160000a087890 */ /* 0x000fe2000fffe0ff */
[-C--:B------:R-:W-:Y:S01]  /*1690*/  LEA.HI.X.SX32 R53, R93, R79.reuse, 0x2, P0 ;  /* 0x0000004f5d357211 */ /* 0x080fe200000f16ff */
[C---:B------:R-:W-:Y:S01]  /*16a0*/  IMAD R135, R64.reuse, 0x1a, RZ ;  /* 0x0000001a40877824 */ /* 0x040fe200078e02ff */
[-C--:B------:R-:W-:Y:S01]  /*16b0*/  IADD3 R48, P0, PT, R49, R78.reuse, RZ ;  /* 0x0000004e31307210 */ /* 0x080fe20007f1e0ff */
[C---:B------:R-:W-:Y:S01]  /*16c0*/  IMAD R77, R64.reuse, 0x6c, RZ ;  /* 0x0000006c404d7824 */ /* 0x040fe200078e02ff */
[CC--:B------:R-:W-:Y:S01]  /*16d0*/  LEA R62, P5, R64.reuse, R78.reuse, 0x5 ;  /* 0x0000004e403e7211 */ /* 0x0c0fe200078a28ff */
[C---:B------:R-:W-:Y:S01]  /*16e0*/  IMAD R137, R64.reuse, 0x1b, RZ ;  /* 0x0000001b40897824 */ /* 0x040fe200078e02ff */
[-C--:B------:R-:W-:Y:S01]  /*16f0*/  LEA.HI.X.SX32 R49, R91, R79.reuse, 0x2, P0 ;  /* 0x0000004f5b317211 */ /* 0x080fe200000f16ff */
[C---:B------:R-:W-:Y:S01]  /*1700*/  IMAD R81, R64.reuse, 0x70, RZ ;  /* 0x0000007040517824 */ /* 0x040fe200078e02ff */
[-C--:B------:R-:W-:Y:S01]  /*1710*/  IADD3 R44, P0, PT, R45, R78.reuse, RZ ;  /* 0x0000004e2d2c7210 */ /* 0x080fe20007f1e0ff */
[C---:B------:R-:W-:Y:S01]  /*1720*/  IMAD R35, R64.reuse, 0x74, RZ ;  /* 0x0000007440237824 */ /* 0x040fe200078e02ff */
        /* <DEDUP_REMOVED lines=9> */
[----:B------:R-:W-:Y:S01]  /*17c0*/  IMAD R143, R64, 0x1f, RZ ;  /* 0x0000001f408f7824 */ /* 0x000fe200078e02ff */
[-C--:B------:R-:W-:Y:S01]  /*17d0*/  LEA.HI.X.SX32 R59, R97, R79.reuse, 0x2, P5 ;  /* 0x0000004f613b7211 */ /* 0x080fe200028f16ff */
[----:B------:R-:W-:Y:S01]  /*17e0*/  VIADD R14, R169, 0xfffffffb ;  /* 0xfffffffba90e7836 */ /* 0x000fe20000000000 */
[-C--:B------:R-:W-:Y:S01]  /*17f0*/  IADD3 R36, P0, PT, R37, R78.reuse, RZ ;  /* 0x0000004e25247210 */ /* 0x080fe20007f1e0ff */
[----:B------:R-:W-:Y:S01]  /*1800*/  VIADD R15, R169, 0xfffffff9 ;  /* 0xfffffff9a90f7836 */ /* 0x000fe20000000000 */
[-C--:B------:R-:W-:Y:S01]  /*1810*/  IADD3 R54, P5, PT, R55, R78.reuse, RZ ;  /* 0x0000004e37367210 */ /* 0x080fe20007fbe0ff */
[----:B------:R-:W-:Y:S01]  /*1820*/  VIADD R21, R169, 0xffffffe4 ;  /* 0xffffffe4a9157836 */ /* 0x000fe20000000000 */
[-C--:B------:R-:W-:Y:S01]  /*1830*/  LEA.HI.X.SX32 R37, R127, R79.reuse, 0x2, P0 ;  /* 0x0000004f7f257211 */ /* 0x080fe200000f16ff */
[----:B------:R-:W-:Y:S01]  /*1840*/  VIADD R27, R169, 0xffffffe6 ;  /* 0xffffffe6a91b7836 */ /* 0x000fe20000000000 */
[-C--:B------:R-:W-:Y:S01]  /*1850*/  LEA.HI.X.SX32 R55, R115, R79.reuse, 0x2, P5 ;  /* 0x0000004f73377211 */ /* 0x080fe200028f16ff */
[----:B------:R-:W-:Y:S01]  /*1860*/  VIADD R26, R169, 0xffffffe7 ;  /* 0xffffffe7a91a7836 */ /* 0x000fe20000000000 */
[-C--:B------:R-:W-:Y:S01]  /*1870*/  IADD3 R66, P0, PT, R67, R78.reuse, RZ ;  /* 0x0000004e43427210 */ /* 0x080fe20007f1e0ff */
[----:B------:R-:W-:Y:S01]  /*1880*/  VIADD R30, R169, 0xfffffff4 ;  /* 0xfffffff4a91e7836 */ /* 0x000fe20000000000 */
[-C--:B------:R-:W-:Y:S01]  /*1890*/  IADD3 R50, P5, PT, R51, R78.reuse, RZ ;  /* 0x0000004e33327210 */ /* 0x080fe20007fbe0ff */
[----:B------:R-:W-:Y:S01]  /*18a0*/  VIADD R31, R169, 0xffffffe3 ;  /* 0xffffffe3a91f7836 */ /* 0x000fe20000000000 */
[-C--:B------:R-:W-:Y:S01]  /*18b0*/  LEA.HI.X.SX32 R67, R131, R79.reuse, 0x2, P0 ;  /* 0x0000004f83437211 */ /* 0x080fe200000f16ff */
[C---:B------:R-:W-:Y:S01]  /*18c0*/  VIADD R33, R169.reuse, 0xffffffef ;  /* 0xffffffefa9217836 */ /* 0x040fe20000000000 */
[-C--:B------:R-:W-:Y:S01]  /*18d0*/  LEA.HI.X.SX32 R51, R92, R79.reuse, 0x2, P5 ;  /* 0x0000004f5c337211 */ /* 0x080fe200028f16ff */
[----:B------:R-:W-:Y:S01]  /*18e0*/  VIADD R84, R169, 0xffffffd8 ;  /* 0xffffffd8a9547836 */ /* 0x000fe20000000000 */
[-C--:B------:R-:W-:Y:S01]  /*18f0*/  IADD3 R72, P0, PT, R73, R78.reuse, RZ ;  /* 0x0000004e49487210 */ /* 0x080fe20007f1e0ff */
[C---:B------:R-:W-:Y:S01]  /*1900*/  VIADD R98, R169.reuse, 0xffffffda ;  /* 0xffffffdaa9627836 */ /* 0x040fe20000000000 */
[----:B--2---:R-:W-:Y:S01]  /*1910*/  BAR.SYNC.DEFER_BLOCKING 0x0 ;  /* 0x0000000000007b1d */ /* 0x004fe20000010000 */
[----:B------:R-:W-:Y:S01]  /*1920*/  LEA R46, P5, R64, R78, 0x6 ;  /* 0x0000004e402e7211 */ /* 0x000fe200078a30ff */
[----:B------:R-:W-:Y:S01]  /*1930*/  VIADD R106, R169, 0xffffffd6 ;  /* 0xffffffd6a96a7836 */ /* 0x000fe20000000000 */
[-C--:B------:R-:W-:Y:S01]  /*1940*/  LEA.HI.X.SX32 R73, R133, R79.reuse, 0x2, P0 ;  /* 0x0000004f85497211 */ /* 0x080fe200000f16ff */
[C---:B------:R-:W-:Y:S01]  /*1950*/  VIADD R114, R169.reuse, 0xffffffd2 ;  /* 0xffffffd2a9727836 */ /* 0x040fe20000000000 */
[----:B------:R-:W-:Y:S01]  /*1960*/  LEA.HI.X.SX32 R47, R90, R79, 0x2, P5 ;  /* 0x0000004f5a2f7211 */ /* 0x000fe200028f16ff */
[----:B------:R-:W-:Y:S01]  /*1970*/  VIADD R147, R169, 0xffffffc0 ;  /* 0xffffffc0a9937836 */ /* 0x000fe20000000000 */
[----:B------:R-:W-:-:S02]  /*1980*/  ISETP.NE.U32.AND P0, PT, R85, RZ, PT ;  /* 0x000000ff5500720c */ /* 0x000fc40003f05070 */
[-C--:B------:R-:W-:Y:S02]  /*1990*/  IADD3 R42, P5, PT, R43, R78.reuse, RZ ;  /* 0x0000004e2b2a7210 */ /* 0x080fe40007fbe0ff */
[----:B------:R-:W-:Y:S02]  /*19a0*/  LEA R145, R85, UR10, 0x7 ;  /* 0x0000000a55917c11 */ /* 0x000fe4000f8e38ff */
[-C--:B------:R-:W-:Y:S02]  /*19b0*/  LEA.HI.X.SX32 R43, R123, R79.reuse, 0x2, P5 ;  /* 0x0000004f7b2b7211 */ /* 0x080fe400028f16ff */
[-C--:B------:R-:W-:Y:S02]  /*19c0*/  IADD3 R38, P5, PT, R39, R78.reuse, RZ ;  /* 0x0000004e27267210 */ /* 0x080fe40007fbe0ff */
[----:B------:R-:W-:Y:S02]  /*19d0*/  LOP3.LUT R86, R100, 0x1f, RZ, 0xc0, !PT ;  /* 0x0000001f64567812 */ /* 0x000fe400078ec0ff */
[----:B------:R-:W-:Y:S01]  /*19e0*/  LEA.HI.X.SX32 R39, R111, R79, 0x2, P5 ;  /* 0x0000004f6f277211 */ /* 0x000fe200028f16ff */
[----:B------:R-:W-:Y:S01]  /*19f0*/  VOTEU.ALL UP0, P0 ;  /* 0x0000000000ff7886 */ /* 0x000fe20000000000 */
[----:B-1----:R-:W-:Y:S01]  /*1a00*/  IADD3 R2, P5, PT, R3, R78, RZ ;  /* 0x0000004e03027210 */ /* 0x002fe20007fbe0ff */
[----:B------:R-:W-:-:S03]  /*1a10*/  VOTEU.ALL UP1, P0 ;  /* 0x0000000000ff7886 */ /* 0x000fc60000020000 */
[----:B------:R-:W-:Y:S02]  /*1a20*/  LEA.HI.X.SX32 R3, R129, R79, 0x2, P5 ;  /* 0x0000004f81037211 */ /* 0x000fe400028f16ff */
[----:B------:R-:W-:Y:S01]  /*1a30*/  IADD3 R68, P5, PT, R69, R78, RZ ;  /* 0x0000004e45447210 */ /* 0x000fe20007fbe0ff */
[----:B------:R-:W-:-:S04]  /*1a40*/  @!UP0 UIADD3 UR20, UPT, UPT, -UR7, 0x100000, URZ ;  /* 0x0010000007148890 */ /* 0x000fc8000fffe1ff */
[----:B------:R-:W-:Y:S02]  /*1a50*/  @!UP0 USHF.L.U32 UR21, UR20, 0xb, URZ ;  /* 0x0000000b14158899 */ /* 0x000fe400080006ff */
[----:B------:R-:W-:Y:S01]  /*1a60*/  @!UP0 USHF.L.U32 UR20, UR20, 0x1, URZ ;  /* 0x0000000114148899 */ /* 0x000fe200080006ff */
[----:B------:R-:W-:Y:S02]  /*1a70*/  LEA.HI.X.SX32 R69, R107, R79, 0x2, P5 ;  /* 0x0000004f6b457211 */ /* 0x000fe400028f16ff */
[----:B------:R-:W-:Y:S01]  /*1a80*/  IADD3 R74, P5, PT, R75, R78, RZ ;  /* 0x0000004e4b4a7210 */ /* 0x000fe20007fbe0ff */
[----:B------:R-:W-:-:S04]  /*1a90*/  @!UP0 UIADD3 UR4, UPT, UPT, -UR7, 0x100000, URZ ;  /* 0x0010000007048890 */ /* 0x000fc8000fffe1ff */
[----:B------:R-:W-:Y:S02]  /*1aa0*/  @!UP0 USHF.L.U32 UR5, UR4, 0xb, URZ ;  /* 0x0000000b04058899 */ /* 0x000fe400080006ff */
[----:B------:R-:W-:Y:S01]  /*1ab0*/  @!UP0 USHF.L.U32 UR4, UR4, 0x1, URZ ;  /* 0x0000000104048899 */ /* 0x000fe200080006ff */
[----:B------:R-:W-:Y:S01]  /*1ac0*/  VOTEU.ALL UP0, P0 ;  /* 0x0000000000ff7886 */ /* 0x000fe20000000000 */
[-C--:B------:R-:W-:Y:S02]  /*1ad0*/  LEA.HI.X.SX32 R75, R135, R79.reuse, 0x2, P5 ;  /* 0x0000004f874b7211 */ /* 0x080fe400028f16ff */
[----:B------:R-:W-:Y:S01]  /*1ae0*/  IADD3 R76, P5, PT, R77, R78, RZ ;  /* 0x0000004e4d4c7210 */ /* 0x000fe20007fbe0ff */
[----:B------:R-:W1:Y:S02]  /*1af0*/  FENCE.VIEW.ASYNC.S ;  /* 0x00000000000073c6 */ /* 0x000e640000000000 */
[----:B-1----:R1:W2:Y:S02]  /*1b00*/  @!UP0 SYNCS.EXCH.64 URZ, [UR8], UR20 ;  /* 0x0000001408ff85b2 */ /* 0x0022a40008000100 */
[----:B--2---:R-:W-:Y:S01]  /*1b10*/  BAR.SYNC.DEFER_BLOCKING 0x0 ;  /* 0x0000000000007b1d */ /* 0x004fe20000010000 */
[----:B------:R-:W-:-:S02]  /*1b20*/  LEA.HI.X.SX32 R77, R137, R79, 0x2, P5 ;  /* 0x0000004f894d7211 */ /* 0x000fc400028f16ff */
[----:B------:R-:W-:-:S04]  /*1b30*/  IADD3 R80, P5, PT, R81, R78, RZ ;  /* 0x0000004e51507210 */ /* 0x000fc80007fbe0ff */
[----:B------:R-:W-:Y:S02]  /*1b40*/  LEA.HI.X.SX32 R81, R103, R79, 0x2, P5 ;  /* 0x0000004f67517211 */ /* 0x000fe400028f16ff */
[----:B------:R-:W-:Y:S01]  /*1b50*/  IADD3 R34, P5, PT, R35, R78, RZ ;  /* 0x0000004e23227210 */ /* 0x000fe20007fbe0ff */
[----:B-1----:R-:W-:-:S03]  /*1b60*/  UIADD3 UR20, UPT, UPT, UR17, 0x80, URZ ;  /* 0x0000008011147890 */ /* 0x002fc6000fffe0ff */
[----:B------:R-:W-:Y:S02]  /*1b70*/  LEA.HI.X.SX32 R35, R139, R79, 0x2, P5 ;  /* 0x0000004f8b237211 */ /* 0x000fe400028f16ff */
[----:B------:R-:W-:Y:S01]  /*1b80*/  IADD3 R22, P5, PT, R23, R78, RZ ;  /* 0x0000004e17167210 */ /* 0x000fe20007fbe0ff */
[----:B------:R-:W-:-:S03]  /*1b90*/  UIADD3 UR6, UPT, UPT, UR6, UR20, URZ ;  /* 0x0000001406067290 */ /* 0x000fc6000fffe0ff */
[-C--:B------:R-:W-:Y:S01]  /*1ba0*/  LEA.HI.X.SX32 R23, R141, R79.reuse, 0x2, P5 ;  /* 0x0000004f8d177211 */ /* 0x080fe200028f16ff */
[----:B------:R-:W-:Y:S01]  /*1bb0*/  ULEA UR12, UR12, UR6, 0x3 ;  /* 0x000000060c0c7291 */ /* 0x000fe2000f8e18ff */
[----:B------:R-:W-:Y:S01]  /*1bc0*/  IADD3 R18, P5, PT, R19, R78, RZ ;  /* 0x0000004e13127210 */ /* 0x000fe20007fbe0ff */
[----:B------:R1:W2:Y:S03]  /*1bd0*/  @!UP1 SYNCS.EXCH.64 URZ, [UR10+0x16008], UR4 ;  /* 0x016008040aff95b2 */ /* 0x0002a60008000100 */
[----:B------:R-:W-:Y:S01]  /*1be0*/  LEA.HI.X.SX32 R19, R143, R79, 0x2, P5 ;  /* 0x0000004f8f137211 */ /* 0x000fe200028f16ff */
[----:B------:R-:W-:Y:S01]  /*1bf0*/  @!PT LDS RZ, [RZ] ;  /* 0x00000000fffff984 */ /* 0x000fe20000000800 */
[----:B------:R-:W-:Y:S01]  /*1c00*/  @!PT LDS RZ, [RZ] ;  /* 0x00000000fffff984 */ /* 0x000fe20000000800 */
[----:B------:R-:W-:Y:S01]  /*1c10*/  @!PT LDS RZ, [RZ] ;  /* 0x00000000fffff984 */ /* 0x000fe20000000800 */
[----:B--2---:R2:W-:Y:S01]  /*1c20*/  LDGSTS.E [R145], desc[UR18][R78.64], !P4 ;  /* 0x000000004e917fae */ /* 0x0045e2000e1a1012 */
[----:B------:R-:W-:Y:S01]  /*1c30*/  ISETP.GE.U32.AND P5, PT, R14, 0x7fffffdc, PT ;  /* 0x7fffffdc0e00780c */ /* 0x000fe20003fa6070 */
[----:B------:R-:W-:Y:S02]  /*1c40*/  VIADD R14, R169, 0xfffffffa ;  /* 0xfffffffaa90e7836 */ /* 0x000fe40000000000 */
[----:B------:R-:W-:Y:S01]  /*1c50*/  LDGSTS.E [R145+0x4], desc[UR18][R70.64], !P1 ;  /* 0x0000400046917fae */ /* 0x000fe2000c9a1012 */
[----:B------:R-:W-:Y:S01]  /*1c60*/  ISETP.GE.U32.AND P1, PT, R15, 0x7fffffda, PT ;  /* 0x7fffffda0f00780c */ /* 0x000fe20003f26070 */
[C---:B------:R-:W-:Y:S01]  /*1c70*/  VIADD R15, R169.reuse, 0xfffffff7 ;  /* 0xfffffff7a90f7836 */ /* 0x040fe20000000000 */
[----:B------:R-:W-:Y:S01]  /*1c80*/  ISETP.GE.U32.AND P4, PT, R14, 0x7fffffdb, PT ;  /* 0x7fffffdb0e00780c */ /* 0x000fe20003f86070 */
[C---:B------:R-:W-:Y:S01]  /*1c90*/  VIADD R14, R169.reuse, 0xfffffff8 ;  /* 0xfffffff8a90e7836 */ /* 0x040fe20000000000 */
[----:B------:R3:W-:Y:S01]  /*1ca0*/  LDGSTS.E [R145+0x8], desc[UR18][R82.64], !P2 ;  /* 0x0000800052917fae */ /* 0x0007e2000d1a1012 */
[----:B-1----:R-:W1:Y:S03]  /*1cb0*/  LDCU UR4, c[0x0][0x3b0] ;  /* 0x00007600ff0477ac */ /* 0x002e660008000800 */
[----:B------:R-:W-:Y:S01]  /*1cc0*/  ISETP.GE.U32.AND P2, PT, R14, 0x7fffffd9, PT ;  /* 0x7fffffd90e00780c */ /* 0x000fe20003f46070 */
[----:B------:R4:W-:Y:S01]  /*1cd0*/  LDGSTS.E [R145+0xc], desc[UR18][R4.64], !P3 ;  /* 0x0000c00004917fae */ /* 0x0009e2000d9a1012 */
[----:B------:R-:W-:Y:S01]  /*1ce0*/  VIADD R14, R169, 0xfffffff6 ;  /* 0xfffffff6a90e7836 */ /* 0x000fe20000000000 */
[----:B------:R-:W-:Y:S01]  /*1cf0*/  ISETP.GE.U32.AND P3, PT, R15, 0x7fffffd8, PT ;  /* 0x7fffffd80f00780c */ /* 0x000fe20003f66070 */
[C---:B------:R-:W-:Y:S01]  /*1d00*/  VIADD R15, R169.reuse, 0xfffffff5 ;  /* 0xfffffff5a90f7836 */ /* 0x040fe20000000000 */
[----:B------:R5:W-:Y:S02]  /*1d10*/  LDGSTS.E [R145+0x10], desc[UR18][R6.64], !P5 ;  /* 0x0001000006917fae */ /* 0x000be4000e9a1012 */
[----:B------:R-:W-:Y:S01]  /*1d20*/  ISETP.GE.U32.AND P5, PT, R14, 0x7fffffd7, PT ;  /* 0x7fffffd70e00780c */ /* 0x000fe20003fa6070 */
[----:B------:R-:W-:Y:S01]  /*1d30*/  VIADD R14, R169, 0xffffffed ;  /* 0xffffffeda90e7836 */ /* 0x000fe20000000000 */
[----:B------:R2:W-:Y:S01]  /*1d40*/  LDGSTS.E [R145+0x14], desc[UR18][R8.64], !P4 ;  /* 0x0001400008917fae */ /* 0x0005e2000e1a1012 */
[----:B------:R-:W-:Y:S01]  /*1d50*/  ISETP.GE.U32.AND P4, PT, R15, 0x7fffffd6, PT ;  /* 0x7fffffd60f00780c */ /* 0x000fe20003f86070 */
[----:B------:R-:W-:-:S02]  /*1d60*/  VIADD R15, R169, 0xffffffec ;  /* 0xffffffeca90f7836 */ /* 0x000fc40000000000 */
[----:B------:R2:W-:Y:S01]  /*1d70*/  LDGSTS.E [R145+0x18], desc[UR18][R10.64], !P1 ;  /* 0x000180000a917fae */ /* 0x0005e2000c9a1012 */
[----:B-1----:R-:W-:Y:S02]  /*1d80*/  IMAD R149, R149, UR4, RZ ;  /* 0x0000000495957c24 */ /* 0x002fe4000f8e02ff */
[----:B------:R-:W-:Y:S01]  /*1d90*/  ISETP.GE.U32.AND P1, PT, R15, 0x7fffffcd, PT ;  /* 0x7fffffcd0f00780c */ /* 0x000fe20003f26070 */
[----:B------:R1:W-:Y:S01]  /*1da0*/  LDGSTS.E [R145+0x1c], desc[UR18][R12.64], !P2 ;  /* 0x0001c0000c917fae */ /* 0x0003e2000d1a1012 */
[----:B------:R-:W-:Y:S01]  /*1db0*/  ISETP.GE.U32.AND P2, PT, R14, 0x7fffffce, PT ;  /* 0x7fffffce0e00780c */ /* 0x000fe20003f46070 */
[C---:B------:R-:W-:Y:S01]  /*1dc0*/  VIADD R14, R169.reuse, 0xffffffee ;  /* 0xffffffeea90e7836 */ /* 0x040fe20000000000 */
[----:B------:R-:W-:Y:S01]  /*1dd0*/  SEL R17, RZ, 0x1, P1 ;  /* 0x00000001ff117807 */ /* 0x000fe20000800000 */
[----:B------:R-:W-:Y:S01]  /*1de0*/  VIADD R15, R169, 0xffffffe8 ;  /* 0xffffffe8a90f7836 */ /* 0x000fe20000000000 */
[----:B------:R1:W-:Y:S01]  /*1df0*/  LDGSTS.E [R145+0x20], desc[UR18][R62.64], !P3 ;  /* 0x000200003e917fae */ /* 0x0003e2000d9a1012 */
[----:B------:R-:W-:Y:S01]  /*1e00*/  SEL R20, RZ, 0x1fffe, P2 ;  /* 0x0001fffeff147807 */ /* 0x000fe20001000000 */
[----:B------:R-:W-:Y:S01]  /*1e10*/  IMAD R151, R151, UR4, RZ ;  /* 0x0000000497977c24 */ /* 0x000fe2000f8e02ff */
[----:B------:R-:W-:Y:S01]  /*1e20*/  ISETP.GE.U32.AND P3, PT, R14, 0x7fffffcf, PT ;  /* 0x7fffffcf0e00780c */ /* 0x000fe20003f66070 */
[----:B------:R-:W-:Y:S01]  /*1e30*/  VIADD R14, R169, 0xffffffe9 ;  /* 0xffffffe9a90e7836 */ /* 0x000fe20000000000 */
[----:B------:R-:W-:Y:S01]  /*1e40*/  ISETP.GE.U32.AND P1, PT, R15, 0x7fffffc9, PT ;  /* 0x7fffffc90f00780c */ /* 0x000fe20003f26070 */
[----:B------:R-:W-:Y:S01]  /*1e50*/  VIADD R15, R169, 0xffffffea ;  /* 0xffffffeaa90f7836 */ /* 0x000fe20000000000 */
[----:B------:R-:W-:Y:S01]  /*1e60*/  SEL R16, RZ, 0x4, P3 ;  /* 0x00000004ff107807 */ /* 0x000fe20001800000 */
[----:B------:R-:W-:Y:S01]  /*1e70*/  IMAD.IADD R20, R17, 0x1, R20 ;  /* 0x0000000111147824 */ /* 0x000fe200078e0214 */
[----:B------:R-:W-:Y:S01]  /*1e80*/  ISETP.GE.U32.AND P2, PT, R14, 0x7fffffca, PT ;  /* 0x7fffffca0e00780c */ /* 0x000fe20003f46070 */
[----:B------:R-:W-:Y:S01]  /*1e90*/  VIADD R14, R169, 0xffffffeb ;  /* 0xffffffeba90e7836 */ /* 0x000fe20000000000 */
[----:B------:R-:W-:Y:S01]  /*1ea0*/  ISETP.GE.U32.AND P3, PT, R15, 0x7fffffcb, PT ;  /* 0x7fffffcb0f00780c */ /* 0x000fe20003f66070 */
[----:B------:R-:W-:Y:S01]  /*1eb0*/  VIADD R15, R169, 0xffffffe5 ;  /* 0xffffffe5a90f7836 */ /* 0x000fe20000000000 */
[----:B------:R-:W-:Y:S01]  /*1ec0*/  SEL R24, RZ, 0x1, P1 ;  /* 0x00000001ff187807 */ /* 0x000fe20000800000 */
[----:B------:R1:W-:Y:S01]  /*1ed0*/  LDGSTS.E [R145+0x24], desc[UR18][R60.64], !P5 ;  /* 0x000240003c917fae */ /* 0x0003e2000e9a1012 */
[----:B------:R-:W-:Y:S01]  /*1ee0*/  ISETP.GE.U32.AND P1, PT, R14, 0x7fffffcc, PT ;  /* 0x7fffffcc0e00780c */ /* 0x000fe20003f26070 */
[----:B------:R-:W-:Y:S01]  /*1ef0*/  IMAD R153, R153, UR4, RZ ;  /* 0x0000000499997c24 */ /* 0x000fe2000f8e02ff */
[----:B------:R-:W-:Y:S01]  /*1f00*/  SEL R14, RZ, 0x4, P3 ;  /* 0x00000004ff0e7807 */ /* 0x000fe20001800000 */
[----:B------:R1:W-:Y:S01]  /*1f10*/  LDGSTS.E [R145+0x28], desc[UR18][R58.64], !P4 ;  /* 0x000280003a917fae */ /* 0x0003e2000e1a1012 */
[----:B------:R-:W-:Y:S01]  /*1f20*/  ISETP.GE.U32.AND P3, PT, R15, 0x7fffffc6, PT ;  /* 0x7fffffc60f00780c */ /* 0x000fe20003f66070 */
[----:B------:R-:W-:Y:S01]  /*1f30*/  VIADD R15, R169, 0xffffffe1 ;  /* 0xffffffe1a90f7836 */ /* 0x000fe20000000000 */
[----:B------:R-:W-:Y:S01]  /*1f40*/  SEL R25, RZ, 0x1fffe, P2 ;  /* 0x0001fffeff197807 */ /* 0x000fe20001000000 */
[----:B------:R-:W-:Y:S01]  /*1f50*/  IMAD R155, R155, UR4, RZ ;  /* 0x000000049b9b7c24 */ /* 0x000fe2000f8e02ff */
[----:B------:R-:W-:Y:S01]  /*1f60*/  ISETP.GE.U32.AND P2, PT, R21, 0x7fffffc5, PT ;  /* 0x7fffffc51500780c */ /* 0x000fe20003f46070 */
[----:B------:R-:W-:Y:S01]  /*1f70*/  IMAD R157, R157, UR4, RZ ;  /* 0x000000049d9d7c24 */ /* 0x000fe2000f8e02ff */
[----:B------:R-:W-:Y:S01]  /*1f80*/  SEL R21, RZ, 0x7fff8, P1 ;  /* 0x0007fff8ff157807 */ /* 0x000fe20000800000 */
[----:B------:R-:W-:Y:S01]  /*1f90*/  IMAD.IADD R24, R24, 0x1, R25 ;  /* 0x0000000118187824 */ /* 0x000fe200078e0219 */
[----:B------:R-:W-:Y:S01]  /*1fa0*/  ISETP.GE.U32.AND P1, PT, R27, 0x7fffffc7, PT ;  /* 0x7fffffc71b00780c */ /* 0x000fe20003f26070 */
[----:B------:R-:W-:Y:S01]  /*1fb0*/  VIADD R27, R169, 0xffffffe2 ;  /* 0xffffffe2a91b7836 */ /* 0x000fe20000000000 */
[----:B------:R-:W-:Y:S01]  /*1fc0*/  SEL R29, RZ, 0x1fffe, P3 ;  /* 0x0001fffeff1d7807 */ /* 0x000fe20001800000 */
[----:B------:R-:W-:Y:S01]  /*1fd0*/  IMAD R159, R159, UR4, RZ ;  /* 0x000000049f9f7c24 */ /* 0x000fe2000f8e02ff */
[----:B------:R-:W-:Y:S01]  /*1fe0*/  SEL R28, RZ, 0x1, P2 ;  /* 0x00000001ff1c7807 */ /* 0x000fe20001000000 */
[----:B------:R-:W-:Y:S01]  /*1ff0*/  IMAD R161, R161, UR4, RZ ;  /* 0x00000004a1a17c24 */ /* 0x000fe2000f8e02ff */
[----:B------:R-:W-:Y:S01]  /*2000*/  ISETP.GE.U32.AND P3, PT, R15, 0x7fffffc2, PT ;  /* 0x7fffffc20f00780c */ /* 0x000fe20003f66070 */
[----:B------:R-:W-:Y:S01]  /*2010*/  VIADD R15, R169, 0xffffffe0 ;  /* 0xffffffe0a90f7836 */ /* 0x000fe20000000000 */
[----:B------:R-:W-:Y:S01]  /*2020*/  ISETP.GE.U32.AND P2, PT, R26, 0x7fffffc8, PT ;  /* 0x7fffffc81a00780c */ /* 0x000fe20003f46070 */
[----:B------:R-:W-:Y:S01]  /*2030*/  IMAD.IADD R28, R28, 0x1, R29 ;  /* 0x000000011c1c7824 */ /* 0x000fe200078e021d */
[----:B------:R-:W-:Y:S01]  /*2040*/  SEL R26, RZ, 0x4, P1 ;  /* 0x00000004ff1a7807 */ /* 0x000fe20000800000 */
[----:B------:R-:W-:Y:S01]  /*2050*/  IMAD R163, R163, UR4, RZ ;  /* 0x00000004a3a37c24 */ /* 0x000fe2000f8e02ff */
[----:B------:R-:W-:-:S02]  /*2060*/  ISETP.GE.U32.AND P1, PT, R27, 0x7fffffc3, PT ;  /* 0x7fffffc31b00780c */ /* 0x000fc40003f26070 */
[----:B------:R-:W-:Y:S02]  /*2070*/  SEL R27, RZ, 0x7fff8, P2 ;  /* 0x0007fff8ff1b7807 */ /* 0x000fe40001000000 */
[----:B------:R-:W-:Y:S02]  /*2080*/  ISETP.GE.U32.AND P2, PT, R15, 0x7fffffc1, PT ;  /* 0x7fffffc10f00780c */ /* 0x000fe40003f46070 */
[----:B------:R-:W-:Y:S02]  /*2090*/  SEL R32, RZ, 0x1fffe, P3 ;  /* 0x0001fffeff207807 */ /* 0x000fe40001800000 */
[----:B------:R-:W-:Y:S02]  /*20a0*/  ISETP.GE.U32.AND P3, PT, R30, 0x7fffffd5, PT ;  /* 0x7fffffd51e00780c */ /* 0x000fe40003f66070 */
[----:B------:R-:W-:Y:S02]  /*20b0*/  SEL R30, RZ, 0x4, P1 ;  /* 0x00000004ff1e7807 */ /* 0x000fe40000800000 */
[----:B------:R-:W-:-:S02]  /*20c0*/  ISETP.GE.U32.AND P1, PT, R31, 0x7fffffc4, PT ;  /* 0x7fffffc41f00780c */ /* 0x000fc40003f26070 */
[----:B------:R-:W-:Y:S02]  /*20d0*/  SEL R31, RZ, 0x1, P2 ;  /* 0x00000001ff1f7807 */ /* 0x000fe40001000000 */
[----:B------:R-:W-:Y:S02]  /*20e0*/  SEL R25, RZ, 0x7fff8, P1 ;  /* 0x0007fff8ff197807 */ /* 0x000fe40000800000 */
[----:B------:R-:W-:Y:S01]  /*20f0*/  LOP3.LUT R24, R24, 0x3, RZ, 0xc0, !PT ;  /* 0x0000000318187812 */ /* 0x000fe200078ec0ff */
[----:B------:R-:W-:Y:S01]  /*2100*/  IMAD.IADD R31, R31, 0x1, R32 ;  /* 0x000000011f1f7824 */ /* 0x000fe200078e0220 */
[----:B------:R-:W-:Y:S01]  /*2110*/  LOP3.LUT R28, R28, 0x3, RZ, 0xc0, !PT ;  /* 0x000000031c1c7812 */ /* 0x000fe200078ec0ff */
[----:B------:R1:W-:Y:S01]  /*2120*/  LDGSTS.E [R145+0x2c], desc[UR18][R56.64], !P3 ;  /* 0x0002c00038917fae */ /* 0x0003e2000d9a1012 */
[----:B------:R-:W-:Y:S01]  /*2130*/  IADD3 R14, PT, PT, R24, R21, R14 ;  /* 0x00000015180e7210 */ /* 0x000fe20007ffe00e */
[----:B------:R-:W-:Y:S01]  /*2140*/  VIADD R21, R169, 0xfffffff3 ;  /* 0xfffffff3a9157836 */ /* 0x000fe20000000000 */
[----:B------:R-:W-:Y:S01]  /*2150*/  LOP3.LUT R31, R31, 0x3, RZ, 0xc0, !PT ;  /* 0x000000031f1f7812 */ /* 0x000fe200078ec0ff */
[----:B------:R-:W-:Y:S01]  /*2160*/  VIADD R32, R169, 0xffffffdf ;  /* 0xffffffdfa9207836 */ /* 0x000fe20000000000 */
[----:B------:R-:W-:Y:S01]  /*2170*/  ISETP.GE.U32.AND P1, PT, R33, 0x7fffffd0, PT ;  /* 0x7fffffd02100780c */ /* 0x000fe20003f26070 */
[----:B------:R-:W-:Y:S01]  /*2180*/  IMAD.SHL.U32 R14, R14, 0x100, RZ ;  /* 0x000001000e0e7824 */ /* 0x000fe200078e00ff */
[----:B------:R-:W-:Y:S01]  /*2190*/  IADD3 R25, PT, PT, R31, R25, R30 ;  /* 0x000000191f197210 */ /* 0x000fe20007ffe01e */
[C---:B------:R-:W-:Y:S01]  /*21a0*/  VIADD R30, R169.reuse, 0xffffffc2 ;  /* 0xffffffc2a91e7836 */ /* 0x040fe20000000000 */
[----:B------:R-:W-:Y:S01]  /*21b0*/  IADD3 R26, PT, PT, R28, R27, R26 ;  /* 0x0000001b1c1a7210 */ /* 0x000fe20007ffe01a */
[----:B------:R-:W-:Y:S01]  /*21c0*/  VIADD R27, R169, 0xffffffc7 ;  /* 0xffffffc7a91b7836 */ /* 0x000fe20000000000 */
[----:B------:R-:W-:Y:S01]  /*21d0*/  LOP3.LUT R25, R25, 0xf, RZ, 0xc0, !PT ;  /* 0x0000000f19197812 */ /* 0x000fe200078ec0ff */
[----:B------:R-:W-:Y:S01]  /*21e0*/  VIADD R31, R169, 0xffffffdc ;  /* 0xffffffdca91f7836 */ /* 0x000fe20000000000 */
[----:B------:R-:W-:-:S02]  /*21f0*/  SEL R17, RZ, 0x7fff8, P1 ;  /* 0x0007fff8ff117807 */ /* 0x000fc40000800000 */
[----:B------:R-:W-:Y:S01]  /*2200*/  LOP3.LUT R20, R20, 0x3, RZ, 0xc0, !PT ;  /* 0x0000000314147812 */ /* 0x000fe200078ec0ff */
[----:B------:R-:W-:Y:S01]  /*2210*/  IMAD R25, R26, 0x10, R25 ;  /* 0x000000101a197824 */ /* 0x000fe200078e0219 */
[----:B------:R-:W-:Y:S01]  /*2220*/  ISETP.GE.U32.AND P1, PT, R21, 0x7fffffd4, PT ;  /* 0x7fffffd41500780c */ /* 0x000fe20003f26070 */
[C---:B------:R-:W-:Y:S01]  /*2230*/  VIADD R21, R169.reuse, 0xffffffc4 ;  /* 0xffffffc4a9157836 */ /* 0x040fe20000000000 */
[----:B------:R-:W-:Y:S01]  /*2240*/  IADD3 R16, PT, PT, R20, R17, R16 ;  /* 0x0000001114107210 */ /* 0x000fe20007ffe010 */
[C---:B------:R-:W-:Y:S01]  /*2250*/  VIADD R20, R169.reuse, 0xfffffff2 ;  /* 0xfffffff2a9147836 */ /* 0x040fe20000000000 */
[----:B------:R-:W-:Y:S01]  /*2260*/  LOP3.LUT R17, R14, 0xf00, RZ, 0xe2, !PT ;  /* 0x00000f000e117812 */ /* 0x000fe200078ee2ff */
[----:B------:R-:W-:Y:S01]  /*2270*/  VIADD R14, R169, 0xfffffff1 ;  /* 0xfffffff1a90e7836 */ /* 0x000fe20000000000 */
[----:B------:R-:W-:Y:S01]  /*2280*/  LOP3.LUT R25, R25, 0xff, RZ, 0xc0, !PT ;  /* 0x000000ff19197812 */ /* 0x000fe200078ec0ff */
[C---:B------:R-:W-:Y:S01]  /*2290*/  VIADD R26, R169.reuse, 0xffffffc1 ;  /* 0xffffffc1a91a7836 */ /* 0x040fe20000000000 */
[----:B------:R-:W-:Y:S01]  /*22a0*/  ISETP.GE.U32.AND P5, PT, R20, 0x7fffffd3, PT ;  /* 0x7fffffd31400780c */ /* 0x000fe20003fa6070 */
[----:B------:R-:W-:Y:S01]  /*22b0*/  IMAD R16, R16, 0x1000, R17 ;  /* 0x0000100010107824 */ /* 0x000fe200078e0211 */
[----:B------:R-:W-:Y:S01]  /*22c0*/  ISETP.GE.U32.AND P4, PT, R14, 0x7fffffd2, PT ;  /* 0x7fffffd20e00780c */ /* 0x000fe20003f86070 */
[----:B------:R-:W-:-:S02]  /*22d0*/  VIADD R14, R169, 0xfffffff0 ;  /* 0xfffffff0a90e7836 */ /* 0x000fc40000000000 */
[----:B------:R-:W-:Y:S01]  /*22e0*/  IMAD.IADD R16, R16, 0x1, R25 ;  /* 0x0000000110107824 */ /* 0x000fe200078e0219 */
[----:B------:R1:W-:Y:S01]  /*22f0*/  LDGSTS.E [R145+0x30], desc[UR18][R54.64], !P1 ;  /* 0x0003000036917fae */ /* 0x0003e2000c9a1012 */
[----:B------:R-:W-:Y:S02]  /*2300*/  ISETP.GE.AND P1, PT, R86, R15, PT ;  /* 0x0000000f5600720c */ /* 0x000fe40003f26270 */
[----:B------:R-:W-:Y:S02]  /*2310*/  ISETP.GE.U32.AND P3, PT, R14, 0x7fffffd1, PT ;  /* 0x7fffffd10e00780c */ /* 0x000fe40003f66070 */
[----:B------:R-:W-:Y:S02]  /*2320*/  LOP3.LUT R112, R16, 0xffff, RZ, 0xc0, !PT ;  /* 0x0000ffff10707812 */ /* 0x000fe400078ec0ff */
[----:B------:R1:W-:Y:S01]  /*2330*/  LDGSTS.E [R145+0x34], desc[UR18][R52.64], !P5 ;  /* 0x0003400034917fae */ /* 0x0003e2000e9a1012 */
[----:B------:R-:W-:Y:S02]  /*2340*/  SEL R102, RZ, 0x4, P1 ;  /* 0x00000004ff667807 */ /* 0x000fe40000800000 */
[--C-:B------:R-:W-:Y:S01]  /*2350*/  SHF.R.U32.HI R15, RZ, 0xf, R112.reuse ;  /* 0x0000000fff0f7819 */ /* 0x100fe20000011670 */
[----:B------:R1:W-:Y:S01]  /*2360*/  LDGSTS.E [R145+0x38], desc[UR18][R50.64], !P4 ;  /* 0x0003800032917fae */ /* 0x0003e2000e1a1012 */
[----:B------:R-:W-:-:S02]  /*2370*/  SHF.R.U32.HI R14, RZ, 0xe, R112 ;  /* 0x0000000eff0e7819 */ /* 0x000fc40000011670 */
[----:B------:R-:W-:Y:S01]  /*2380*/  LOP3.LUT P5, RZ, R15, 0x1, RZ, 0xc0, !PT ;  /* 0x000000010fff7812 */ /* 0x000fe200078ac0ff */
[C---:B------:R-:W-:Y:S01]  /*2390*/  VIADD R15, R169.reuse, 0xffffffcc ;  /* 0xffffffcca90f7836 */ /* 0x040fe20000000000 */
[----:B------:R-:W-:Y:S01]  /*23a0*/  LOP3.LUT P4, RZ, R14, 0x1, RZ, 0xc0, !PT ;  /* 0x000000010eff7812 */ /* 0x000fe2000788c0ff */
[----:B------:R-:W-:Y:S01]  /*23b0*/  VIADD R14, R169, 0xffffffcd ;  /* 0xffffffcda90e7836 */ /* 0x000fe20000000000 */
[----:B------:R1:W-:Y:S02]  /*23c0*/  LDGSTS.E [R145+0x3c], desc[UR18][R48.64], !P3 ;  /* 0x0003c00030917fae */ /* 0x0003e4000d9a1012 */
[----:B------:R-:W-:Y:S01]  /*23d0*/  ISETP.GE.U32.AND P3, PT, R15, 0x7fffffad, PT ;  /* 0x7fffffad0f00780c */ /* 0x000fe20003f66070 */
[C---:B------:R-:W-:Y:S01]  /*23e0*/  VIADD R15, R169.reuse, 0xffffffce ;  /* 0xffffffcea90f7836 */ /* 0x040fe20000000000 */
[----:B------:R-:W-:Y:S01]  /*23f0*/  ISETP.GE.U32.AND P1, PT, R14, 0x7fffffae, PT ;  /* 0x7fffffae0e00780c */ /* 0x000fe20003f26070 */
[----:B------:R-:W-:Y:S01]  /*2400*/  VIADD R14, R169, 0xffffffcf ;  /* 0xffffffcfa90e7836 */ /* 0x000fe20000000000 */
[----:B------:R-:W-:-:S02]  /*2410*/  SEL R17, RZ, 0x1, P3 ;  /* 0x00000001ff117807 */ /* 0x000fc40001800000 */
[----:B------:R-:W-:Y:S01]  /*2420*/  SEL R20, RZ, 0x1fffe, P1 ;  /* 0x0001fffeff147807 */ /* 0x000fe20000800000 */
[----:B------:R1:W-:Y:S01]  /*2430*/  LDGSTS.E [R145+0x40], desc[UR18][R46.64], P5 ;  /* 0x000400002e917fae */ /* 0x0003e2000a9a1012 */
[----:B------:R-:W-:Y:S01]  /*2440*/  ISETP.GE.U32.AND P5, PT, R15, 0x7fffffaf, PT ;  /* 0x7fffffaf0f00780c */ /* 0x000fe20003fa6070 */
[C---:B------:R-:W-:Y:S02]  /*2450*/  VIADD R15, R169.reuse, 0xffffffc8 ;  /* 0xffffffc8a90f7836 */ /* 0x040fe40000000000 */
[----:B------:R1:W-:Y:S01]  /*2460*/  LDGSTS.E [R145+0x44], desc[UR18][R44.64], P4 ;  /* 0x000440002c917fae */ /* 0x0003e2000a1a1012 */
        /* <DEDUP_REMOVED lines=8> */
[----:B------:R-:W-:-:S02]  /*24f0*/  ISETP.GE.U32.AND P5, PT, R15, 0x7fffffab, PT ;  /* 0x7fffffab0f00780c */ /* 0x000fc40003fa6070 */
[----:B------:R-:W-:Y:S02]  /*2500*/  SEL R15, RZ, 0x7fff8, P4 ;  /* 0x0007fff8ff0f7807 */ /* 0x000fe40002000000 */
[----:B------:R-:W-:Y:S01]  /*2510*/  ISETP.GE.U32.AND P4, PT, R14, 0x7fffffac, PT ;  /* 0x7fffffac0e00780c */ /* 0x000fe20003f86070 */
[----:B------:R-:W-:Y:S01]  /*2520*/  VIADD R14, R169, 0xffffffc5 ;  /* 0xffffffc5a90e7836 */ /* 0x000fe20000000000 */
[----:B------:R-:W-:Y:S02]  /*2530*/  SEL R24, RZ, 0x1, P3 ;  /* 0x00000001ff187807 */ /* 0x000fe40001800000 */
[----:B------:R-:W-:Y:S01]  /*2540*/  ISETP.GE.U32.AND P3, PT, R21, 0x7fffffa5, PT ;  /* 0x7fffffa51500780c */ /* 0x000fe20003f66070 */
[----:B------:R-:W-:Y:S01]  /*2550*/  VIADD R21, R169, 0xffffffc6 ;  /* 0xffffffc6a9157836 */ /* 0x000fe20000000000 */
[----:B------:R-:W-:Y:S02]  /*2560*/  SEL R25, RZ, 0x1fffe, P1 ;  /* 0x0001fffeff197807 */ /* 0x000fe40000800000 */
[----:B------:R-:W-:-:S02]  /*2570*/  ISETP.GE.U32.AND P1, PT, R14, 0x7fffffa6, PT ;  /* 0x7fffffa60e00780c */ /* 0x000fc40003f26070 */
[----:B------:R-:W-:Y:S01]  /*2580*/  SEL R14, RZ, 0x4, P5 ;  /* 0x00000004ff0e7807 */ /* 0x000fe20002800000 */
[----:B------:R-:W-:Y:S01]  /*2590*/  IMAD.IADD R24, R24, 0x1, R25 ;  /* 0x0000000118187824 */ /* 0x000fe200078e0219 */
[----:B------:R-:W-:Y:S02]  /*25a0*/  ISETP.GE.U32.AND P5, PT, R21, 0x7fffffa7, PT ;  /* 0x7fffffa71500780c */ /* 0x000fe40003fa6070 */
[----:B------:R-:W-:Y:S02]  /*25b0*/  SEL R21, RZ, 0x7fff8, P4 ;  /* 0x0007fff8ff157807 */ /* 0x000fe40002000000 */
[----:B------:R-:W-:Y:S01]  /*25c0*/  ISETP.GE.U32.AND P4, PT, R27, 0x7fffffa8, PT ;  /* 0x7fffffa81b00780c */ /* 0x000fe20003f86070 */
[----:B------:R-:W-:Y:S01]  /*25d0*/  VIADD R27, R169, 0xffffffc3 ;  /* 0xffffffc3a91b7836 */ /* 0x000fe20000000000 */
[----:B------:R-:W-:Y:S02]  /*25e0*/  SEL R28, RZ, 0x1, P3 ;  /* 0x00000001ff1c7807 */ /* 0x000fe40001800000 */
[----:B------:R-:W-:-:S02]  /*25f0*/  ISETP.GE.U32.AND P3, PT, R26, 0x7fffffa2, PT ;  /* 0x7fffffa21a00780c */ /* 0x000fc40003f66070 */
[----:B------:R-:W-:Y:S02]  /*2600*/  SEL R29, RZ, 0x1fffe, P1 ;  /* 0x0001fffeff1d7807 */ /* 0x000fe40000800000 */
[----:B------:R-:W-:Y:S02]  /*2610*/  SEL R26, RZ, 0x4, P5 ;  /* 0x00000004ff1a7807 */ /* 0x000fe40002800000 */
[----:B------:R-:W-:Y:S01]  /*2620*/  ISETP.GE.U32.AND P1, PT, R30, 0x7fffffa3, PT ;  /* 0x7fffffa31e00780c */ /* 0x000fe20003f26070 */
[----:B------:R-:W-:Y:S01]  /*2630*/  VIADD R30, R169, 0xffffffdd ;  /* 0xffffffdda91e7836 */ /* 0x000fe20000000000 */
[----:B------:R-:W-:Y:S01]  /*2640*/  ISETP.GE.U32.AND P5, PT, R27, 0x7fffffa4, PT ;  /* 0x7fffffa41b00780c */ /* 0x000fe20003fa6070 */
[----:B------:R-:W-:Y:S01]  /*2650*/  IMAD.IADD R28, R28, 0x1, R29 ;  /* 0x000000011c1c7824 */ /* 0x000fe200078e021d */
[----:B------:R-:W-:Y:S02]  /*2660*/  SEL R27, RZ, 0x7fff8, P4 ;  /* 0x0007fff8ff1b7807 */ /* 0x000fe40002000000 */
[----:B------:R-:W-:Y:S01]  /*2670*/  ISETP.GE.U32.AND P4, PT, R31, 0x7fffffbd, PT ;  /* 0x7fffffbd1f00780c */ /* 0x000fe20003f86070 */
[----:B------:R-:W-:Y:S01]  /*2680*/  VIADD R31, R169, 0xffffffde ;  /* 0xffffffdea91f7836 */ /* 0x000fe20000000000 */
[----:B------:R-:W-:-:S02]  /*2690*/  SEL R33, RZ, 0x1fffe, P3 ;  /* 0x0001fffeff217807 */ /* 0x000fc40001800000 */
[----:B------:R-:W-:Y:S02]  /*26a0*/  ISETP.GE.U32.AND P3, PT, R30, 0x7fffffbe, PT ;  /* 0x7fffffbe1e00780c */ /* 0x000fe40003f66070 */
[----:B------:R-:W-:Y:S02]  /*26b0*/  SEL R30, RZ, 0x4, P1 ;  /* 0x00000004ff1e7807 */ /* 0x000fe40000800000 */
[----:B------:R-:W-:Y:S02]  /*26c0*/  ISETP.GE.U32.AND P1, PT, R31, 0x7fffffbf, PT ;  /* 0x7fffffbf1f00780c */ /* 0x000fe40003f26070 */
[----:B------:R-:W-:Y:S02]  /*26d0*/  SEL R31, RZ, 0x7fff8, P5 ;  /* 0x0007fff8ff1f7807 */ /* 0x000fe40002800000 */
[----:B------:R-:W-:Y:S01]  /*26e0*/  ISETP.GE.U32.AND P5, PT, R32, 0x7fffffc0, PT ;  /* 0x7fffffc02000780c */ /* 0x000fe20003fa6070 */
[----:B------:R-:W-:Y:S01]  /*26f0*/  VIADD R32, R169, 0xffffffd9 ;  /* 0xffffffd9a9207836 */ /* 0x000fe20000000000 */
[----:B------:R-:W-:-:S02]  /*2700*/  SEL R167, RZ, 0x1fffe, P3 ;  /* 0x0001fffeffa77807 */ /* 0x000fc40001800000 */
[----:B------:R-:W-:Y:S02]  /*2710*/  SEL R96, RZ, 0x1, P4 ;  /* 0x00000001ff607807 */ /* 0x000fe40002000000 */
[----:B------:R-:W-:Y:S01]  /*2720*/  ISETP.GE.U32.AND P3, PT, R32, 0x7fffffba, PT ;  /* 0x7fffffba2000780c */ /* 0x000fe20003f66070 */
[C---:B------:R-:W-:Y:S01]  /*2730*/  VIADD R32, R169.reuse, 0xffffffdb ;  /* 0xffffffdba9207836 */ /* 0x040fe20000000000 */
[----:B------:R-:W-:Y:S01]  /*2740*/  ISETP.GE.U32.AND P4, PT, R84, 0x7fffffb9, PT ;  /* 0x7fffffb95400780c */ /* 0x000fe20003f86070 */
[----:B------:R-:W-:Y:S01]  /*2750*/  IMAD.IADD R96, R96, 0x1, R167 ;  /* 0x0000000160607824 */ /* 0x000fe200078e02a7 */
[----:B------:R-:W-:Y:S02]  /*2760*/  SEL R84, RZ, 0x4, P1 ;  /* 0x00000004ff547807 */ /* 0x000fe40000800000 */
[----:B------:R-:W-:Y:S02]  /*2770*/  SEL R165, RZ, 0x7fff8, P5 ;  /* 0x0007fff8ffa57807 */ /* 0x000fe40002800000 */
[----:B------:R-:W-:Y:S01]  /*2780*/  ISETP.GE.U32.AND P1, PT, R98, 0x7fffffbb, PT ;  /* 0x7fffffbb6200780c */ /* 0x000fe20003f26070 */
[C---:B------:R-:W-:Y:S01]  /*2790*/  VIADD R98, R169.reuse, 0xffffffd4 ;  /* 0xffffffd4a9627836 */ /* 0x040fe20000000000 */
[----:B------:R-:W-:Y:S01]  /*27a0*/  ISETP.GE.U32.AND P5, PT, R32, 0x7fffffbc, PT ;  /* 0x7fffffbc2000780c */ /* 0x000fe20003fa6070 */
[----:B------:R-:W-:Y:S01]  /*27b0*/  VIADD R32, R169, 0xffffffd5 ;  /* 0xffffffd5a9207836 */ /* 0x000fe20000000000 */
[----:B------:R-:W-:-:S02]  /*27c0*/  SEL R104, RZ, 0x1, P4 ;  /* 0x00000001ff687807 */ /* 0x000fc40002000000 */
[----:B------:R-:W-:Y:S02]  /*27d0*/  SEL R173, RZ, 0x1fffe, P3 ;  /* 0x0001fffeffad7807 */ /* 0x000fe40001800000 */
[----:B------:R-:W-:Y:S02]  /*27e0*/  ISETP.GE.U32.AND P4, PT, R98, 0x7fffffb5, PT ;  /* 0x7fffffb56200780c */ /* 0x000fe40003f86070 */
[----:B------:R-:W-:Y:S01]  /*27f0*/  ISETP.GE.U32.AND P3, PT, R32, 0x7fffffb6, PT ;  /* 0x7fffffb62000780c */ /* 0x000fe20003f66070 */
[C---:B------:R-:W-:Y:S01]  /*2800*/  VIADD R32, R169.reuse, 0xffffffd7 ;  /* 0xffffffd7a9207836 */ /* 0x040fe20000000000 */
[----:B------:R-:W-:Y:S01]  /*2810*/  SEL R98, RZ, 0x4, P1 ;  /* 0x00000004ff627807 */ /* 0x000fe20000800000 */
[----:B------:R-:W-:Y:S01]  /*2820*/  IMAD.IADD R104, R104, 0x1, R173 ;  /* 0x0000000168687824 */ /* 0x000fe200078e02ad */
[----:B------:R-:W-:Y:S01]  /*2830*/  ISETP.GE.U32.AND P1, PT, R106, 0x7fffffb7, PT ;  /* 0x7fffffb76a00780c */ /* 0x000fe20003f26070 */
[----:B------:R-:W-:Y:S01]  /*2840*/  VIADD R106, R169, 0xffffffd0 ;  /* 0xffffffd0a96a7836 */ /* 0x000fe20000000000 */
[----:B------:R-:W-:-:S02]  /*2850*/  SEL R171, RZ, 0x7fff8, P5 ;  /* 0x0007fff8ffab7807 */ /* 0x000fc40002800000 */
[----:B------:R-:W-:Y:S01]  /*2860*/  ISETP.GE.U32.AND P5, PT, R32, 0x7fffffb8, PT ;  /* 0x7fffffb82000780c */ /* 0x000fe20003fa6070 */
[----:B------:R-:W-:Y:S01]  /*2870*/  VIADD R32, R169, 0xffffffd1 ;  /* 0xffffffd1a9207836 */ /* 0x000fe20000000000 */
[----:B------:R-:W-:Y:S02]  /*2880*/  SEL R108, RZ, 0x1, P4 ;  /* 0x00000001ff6c7807 */ /* 0x000fe40002000000 */
[----:B------:R-:W-:Y:S02]  /*2890*/  LOP3.LUT R17, R17, 0x3, RZ, 0xc0, !PT ;  /* 0x0000000311117812 */ /* 0x000fe400078ec0ff */
[----:B------:R-:W-:Y:S02]  /*28a0*/  ISETP.GE.U32.AND P4, PT, R106, 0x7fffffb1, PT ;  /* 0x7fffffb16a00780c */ /* 0x000fe40003f86070 */
[----:B------:R-:W-:Y:S02]  /*28b0*/  SEL R175, RZ, 0x1fffe, P3 ;  /* 0x0001fffeffaf7807 */ /* 0x000fe40001800000 */
[----:B------:R-:W-:-:S02]  /*28c0*/  IADD3 R15, PT, PT, R17, R15, R16 ;  /* 0x0000000f110f7210 */ /* 0x000fc40007ffe010 */
[----:B------:R-:W-:Y:S01]  /*28d0*/  ISETP.GE.U32.AND P3, PT, R32, 0x7fffffb2, PT ;  /* 0x7fffffb22000780c */ /* 0x000fe20003f66070 */
[----:B------:R-:W-:Y:S01]  /*28e0*/  VIADD R32, R169, 0xffffffd3 ;  /* 0xffffffd3a9207836 */ /* 0x000fe20000000000 */
[----:B------:R-:W-:Y:S01]  /*28f0*/  SEL R110, RZ, 0x1, P4 ;  /* 0x00000001ff6e7807 */ /* 0x000fe20002000000 */
[----:B------:R-:W-:Y:S01]  /*2900*/  IMAD.IADD R108, R108, 0x1, R175 ;  /* 0x000000016c6c7824 */ /* 0x000fe200078e02af */
[--C-:B------:R-:W-:Y:S02]  /*2910*/  SHF.R.U32.HI R16, RZ, 0xc, R112.reuse ;  /* 0x0000000cff107819 */ /* 0x100fe40000011670 */
[----:B------:R-:W-:Y:S02]  /*2920*/  ISETP.GE.U32.AND P4, PT, R114, 0x7fffffb3, PT ;  /* 0x7fffffb37200780c */ /* 0x000fe40003f86070 */
[----:B------:R-:W-:Y:S02]  /*2930*/  SEL R106, RZ, 0x4, P1 ;  /* 0x00000004ff6a7807 */ /* 0x000fe40000800000 */
[----:B------:R-:W-:-:S02]  /*2940*/  SHF.R.U32.HI R20, RZ, 0xd, R112 ;  /* 0x0000000dff147819 */ /* 0x000fc40000011670 */
[----:B------:R-:W-:Y:S02]  /*2950*/  ISETP.GE.U32.AND P1, PT, R147, 0x7fffffa1, PT ;  /* 0x7fffffa19300780c */ /* 0x000fe40003f26070 */
[----:B------:R-:W-:Y:S02]  /*2960*/  SEL R17, RZ, 0x7fff8, P5 ;  /* 0x0007fff8ff117807 */ /* 0x000fe40002800000 */
[----:B------:R-:W-:Y:S02]  /*2970*/  LOP3.LUT P5, RZ, R16, 0x1, RZ, 0xc0, !PT ;  /* 0x0000000110ff7812 */ /* 0x000fe400078ac0ff */
[----:B------:R-:W-:Y:S02]  /*2980*/  SEL R177, RZ, 0x1fffe, P3 ;  /* 0x0001fffeffb17807 */ /* 0x000fe40001800000 */
[----:B------:R-:W-:Y:S02]  /*2990*/  SEL R16, RZ, 0x4, P4 ;  /* 0x00000004ff107807 */ /* 0x000fe40002000000 */
[----:B------:R-:W-:Y:S01]  /*29a0*/  ISETP.GE.U32.AND P3, PT, R32, 0x7fffffb4, PT ;  /* 0x7fffffb42000780c */ /* 0x000fe20003f66070 */
[----:B------:R-:W-:Y:S01]  /*29b0*/  IMAD.IADD R110, R110, 0x1, R177 ;  /* 0x000000016e6e7824 */ /* 0x000fe200078e02b1 */
[----:B------:R-:W-:-:S02]  /*29c0*/  LOP3.LUT R24, R24, 0x3, RZ, 0xc0, !PT ;  /* 0x0000000318187812 */ /* 0x000fc400078ec0ff */
[----:B------:R-:W-:Y:S02]  /*29d0*/  LOP3.LUT P4, RZ, R20, 0x1, RZ, 0xc0, !PT ;  /* 0x0000000114ff7812 */ /* 0x000fe4000788c0ff */
[----:B------:R-:W-:Y:S02]  /*29e0*/  SEL R32, RZ, 0x1, P1 ;  /* 0x00000001ff207807 */ /* 0x000fe40000800000 */
[----:B------:R-:W-:Y:S02]  /*29f0*/  SHF.R.U32.HI R20, RZ, 0xb, R112 ;  /* 0x0000000bff147819 */ /* 0x000fe40000011670 */
[----:B------:R-:W-:Y:S01]  /*2a00*/  IADD3 R14, PT, PT, R24, R21, R14 ;  /* 0x00000015180e7210 */ /* 0x000fe20007ffe00e */
[----:B------:R-:W-:Y:S01]  /*2a10*/  IMAD.IADD R32, R32, 0x1, R33 ;  /* 0x0000000120207824 */ /* 0x000fe200078e0221 */
[----:B------:R-:W-:Y:S02]  /*2a20*/  SEL R21, RZ, 0x7fff8, P3 ;  /* 0x0007fff8ff157807 */ /* 0x000fe40001800000 */
[----:B------:R-:W-:Y:S01]  /*2a30*/  LOP3.LUT R108, R108, 0x3, RZ, 0xc0, !PT ;  /* 0x000000036c6c7812 */ /* 0x000fe200078ec0ff */
[----:B------:R-:W-:Y:S01]  /*2a40*/  IMAD.SHL.U32 R14, R14, 0x100, RZ ;  /* 0x000001000e0e7824 */ /* 0x000fe200078e00ff */
[----:B------:R-:W-:Y:S01]  /*2a50*/  LOP3.LUT P3, RZ, R20, 0x1, RZ, 0xc0, !PT ;  /* 0x0000000114ff7812 */ /* 0x000fe2000786c0ff */
[----:B------:R1:W-:Y:S01]  /*2a60*/  LDGSTS.E [R145+0x48], desc[UR18][R42.64], P4 ;  /* 0x000480002a917fae */ /* 0x0003e2000a1a1012 */
[----:B------:R-:W-:-:S02]  /*2a70*/  IADD3 R106, PT, PT, R108, R17, R106 ;  /* 0x000000116c6a7210 */ /* 0x000fc40007ffe06a */
[--C-:B------:R-:W-:Y:S01]  /*2a80*/  SHF.R.U32.HI R20, RZ, 0xa, R112.reuse ;  /* 0x0000000aff147819 */ /* 0x100fe20000011670 */
[----:B------:R1:W-:Y:S01]  /*2a90*/  LDGSTS.E [R145+0x4c], desc[UR18][R40.64], P5 ;  /* 0x0004c00028917fae */ /* 0x0003e2000a9a1012 */
[----:B------:R-:W-:Y:S02]  /*2aa0*/  LOP3.LUT R32, R32, 0x3, RZ, 0xc0, !PT ;  /* 0x0000000320207812 */ /* 0x000fe400078ec0ff */
[----:B------:R-:W-:Y:S02]  /*2ab0*/  SHF.R.U32.HI R17, RZ, 0x9, R112 ;  /* 0x00000009ff117819 */ /* 0x000fe40000011670 */
[----:B------:R-:W-:Y:S02]  /*2ac0*/  LOP3.LUT P4, RZ, R20, 0x1, RZ, 0xc0, !PT ;  /* 0x0000000114ff7812 */ /* 0x000fe4000788c0ff */
[----:B------:R-:W-:Y:S01]  /*2ad0*/  LOP3.LUT R28, R28, 0x3, RZ, 0xc0, !PT ;  /* 0x000000031c1c7812 */ /* 0x000fe200078ec0ff */
[----:B------:R1:W-:Y:S01]  /*2ae0*/  LDGSTS.E [R145+0x50], desc[UR18][R38.64], P3 ;  /* 0x0005000026917fae */ /* 0x0003e200099a1012 */
[----:B------:R-:W-:-:S02]  /*2af0*/  IADD3 R30, PT, PT, R32, R31, R30 ;  /* 0x0000001f201e7210 */ /* 0x000fc40007ffe01e */
[----:B------:R-:W-:Y:S02]  /*2b00*/  LOP3.LUT P5, RZ, R17, 0x1, RZ, 0xc0, !PT ;  /* 0x0000000111ff7812 */ /* 0x000fe400078ac0ff */
[----:B------:R-:W-:Y:S02]  /*2b10*/  SHF.R.U32.HI R20, RZ, 0x8, R112 ;  /* 0x00000008ff147819 */ /* 0x000fe40000011670 */
[----:B------:R-:W-:Y:S02]  /*2b20*/  IADD3 R26, PT, PT, R28, R27, R26 ;  /* 0x0000001b1c1a7210 */ /* 0x000fe40007ffe01a */
[----:B------:R-:W-:Y:S01]  /*2b30*/  LOP3.LUT R17, R30, 0xf, RZ, 0xc0, !PT ;  /* 0x0000000f1e117812 */ /* 0x000fe200078ec0ff */
[----:B------:R1:W-:Y:S01]  /*2b40*/  LDGSTS.E [R145+0x54], desc[UR18][R36.64], P4 ;  /* 0x0005400024917fae */ /* 0x0003e2000a1a1012 */
[----:B------:R-:W-:Y:S02]  /*2b50*/  LOP3.LUT P3, RZ, R20, 0x1, RZ, 0xc0, !PT ;  /* 0x0000000114ff7812 */ /* 0x000fe4000786c0ff */
[--C-:B------:R-:W-:Y:S01]  /*2b60*/  SHF.R.U32.HI R20, RZ, 0x7, R112.reuse ;  /* 0x00000007ff147819 */ /* 0x100fe20000011670 */
[----:B------:R-:W-:Y:S01]  /*2b70*/  IMAD R26, R26, 0x10, R17 ;  /* 0x000000101a1a7824 */ /* 0x000fe200078e0211 */
[----:B------:R-:W-:Y:S01]  /*2b80*/  SHF.R.U32.HI R17, RZ, 0x6, R112 ;  /* 0x00000006ff117819 */ /* 0x000fe20000011670 */
[----:B------:R1:W-:Y:S01]  /*2b90*/  LDGSTS.E [R145+0x58], desc[UR18][R2.64], P5 ;  /* 0x0005800002917fae */ /* 0x0003e2000a9a1012 */
[----:B------:R-:W-:-:S02]  /*2ba0*/  LOP3.LUT P4, RZ, R20, 0x1, RZ, 0xc0, !PT ;  /* 0x0000000114ff7812 */ /* 0x000fc4000788c0ff */
[----:B------:R-:W-:Y:S02]  /*2bb0*/  LOP3.LUT R110, R110, 0x3, RZ, 0xc0, !PT ;  /* 0x000000036e6e7812 */ /* 0x000fe400078ec0ff */
[----:B------:R-:W-:Y:S02]  /*2bc0*/  LOP3.LUT P5, RZ, R17, 0x1, RZ, 0xc0, !PT ;  /* 0x0000000111ff7812 */ /* 0x000fe400078ac0ff */
[----:B------:R-:W-:Y:S01]  /*2bd0*/  SHF.R.U32.HI R17, RZ, 0x5, R112 ;  /* 0x00000005ff117819 */ /* 0x000fe20000011670 */
[----:B------:R1:W-:Y:S01]  /*2be0*/  LDGSTS.E [R145+0x5c], desc[UR18][R66.64], P3 ;  /* 0x0005c00042917fae */ /* 0x0003e200099a1012 */
[----:B------:R-:W-:Y:S02]  /*2bf0*/  IADD3 R16, PT, PT, R110, R21, R16 ;  /* 0x000000156e107210 */ /* 0x000fe40007ffe010 */
[----:B------:R-:W-:Y:S02]  /*2c00*/  LOP3.LUT P3, RZ, R17, 0x1, RZ, 0xc0, !PT ;  /* 0x0000000111ff7812 */ /* 0x000fe4000786c0ff */
[----:B------:R-:W-:Y:S01]  /*2c10*/  LOP3.LUT R17, R16, 0xf, RZ, 0xc0, !PT ;  /* 0x0000000f10117812 */ /* 0x000fe200078ec0ff */
[----:B------:R1:W-:Y:S01]  /*2c20*/  LDGSTS.E [R145+0x60], desc[UR18][R68.64], P4 ;  /* 0x0006000044917fae */ /* 0x0003e2000a1a1012 */
[----:B------:R-:W-:-:S02]  /*2c30*/  SHF.R.U32.HI R16, RZ, 0x4, R112 ;  /* 0x00000004ff107819 */ /* 0x000fc40000011670 */
[----:B------:R-:W-:Y:S01]  /*2c40*/  LOP3.LUT R14, R14, 0xf00, RZ, 0xe2, !PT ;  /* 0x00000f000e0e7812 */ /* 0x000fe200078ee2ff */
[----:B------:R-:W-:Y:S01]  /*2c50*/  IMAD R106, R106, 0x10, R17 ;  /* 0x000000106a6a7824 */ /* 0x000fe200078e0211 */
[----:B------:R-:W-:Y:S01]  /*2c60*/  LOP3.LUT P4, RZ, R16, 0x1, RZ, 0xc0, !PT ;  /* 0x0000000110ff7812 */ /* 0x000fe2000788c0ff */
[----:B------:R1:W-:Y:S01]  /*2c70*/  LDGSTS.E [R145+0x64], desc[UR18][R72.64], P5 ;  /* 0x0006400048917fae */ /* 0x0003e2000a9a1012 */
[----:B------:R-:W-:Y:S01]  /*2c80*/  SHF.R.U32.HI R16, RZ, 0x3, R112 ;  /* 0x00000003ff107819 */ /* 0x000fe20000011670 */
[----:B------:R-:W-:Y:S01]  /*2c90*/  IMAD R17, R15, 0x1000, R14 ;  /* 0x000010000f117824 */ /* 0x000fe200078e020e */
[----:B------:R-:W-:Y:S01]  /*2ca0*/  SHF.R.U32.HI R14, RZ, 0x2, R112 ;  /* 0x00000002ff0e7819 */ /* 0x000fe20000011670 */
[----:B------:R1:W-:Y:S01]  /*2cb0*/  LDGSTS.E [R145+0x68], desc[UR18][R74.64], P3 ;  /* 0x000680004a917fae */ /* 0x0003e200099a1012 */
[----:B------:R-:W-:Y:S02]  /*2cc0*/  LOP3.LUT R104, R104, 0x3, RZ, 0xc0, !PT ;  /* 0x0000000368687812 */ /* 0x000fe400078ec0ff */
[----:B------:R-:W-:-:S02]  /*2cd0*/  LOP3.LUT P5, RZ, R16, 0x1, RZ, 0xc0, !PT ;  /* 0x0000000110ff7812 */ /* 0x000fc400078ac0ff */
[----:B------:R-:W-:Y:S02]  /*2ce0*/  LOP3.LUT P3, RZ, R14, 0x1, RZ, 0xc0, !PT ;  /* 0x000000010eff7812 */ /* 0x000fe4000786c0ff */
[----:B------:R-:W-:Y:S01]  /*2cf0*/  IADD3 R104, PT, PT, R104, R171, R98 ;  /* 0x000000ab68687210 */ /* 0x000fe20007ffe062 */
[----:B------:R-:W-:Y:S01]  /*2d00*/  VIADD R98, R169, 0x1f ;  /* 0x0000001fa9627836 */ /* 0x000fe20000000000 */
[----:B------:R-:W-:Y:S01]  /*2d10*/  SHF.R.U32.HI R112, RZ, 0x1, R112 ;  /* 0x00000001ff707819 */ /* 0x000fe20000011670 */
[----:B------:R1:W-:Y:S01]  /*2d20*/  LDGSTS.E [R145+0x6c], desc[UR18][R76.64], P4 ;  /* 0x0006c0004c917fae */ /* 0x0003e2000a1a1012 */
[----:B------:R-:W-:Y:S01]  /*2d30*/  LOP3.LUT R96, R96, 0x3, RZ, 0xc0, !PT ;  /* 0x0000000360607812 */ /* 0x000fe200078ec0ff */
[----:B------:R-:W-:Y:S01]  /*2d40*/  IMAD.SHL.U32 R15, R104, 0x100, RZ ;  /* 0x00000100680f7824 */ /* 0x000fe200078e00ff */
[----:B------:R-:W-:Y:S02]  /*2d50*/  LOP3.LUT P4, RZ, R112, 0x1, RZ, 0xc0, !PT ;  /* 0x0000000170ff7812 */ /* 0x000fe4000788c0ff */
[----:B------:R-:W-:Y:S01]  /*2d60*/  ISETP.GT.AND P6, PT, R98, 0x1f, PT ;  /* 0x0000001f6200780c */ /* 0x000fe20003fc4270 */
[----:B------:R1:W-:Y:S01]  /*2d70*/  LDGSTS.E [R145+0x70], desc[UR18][R80.64], P5 ;  /* 0x0007000050917fae */ /* 0x0003e2000a9a1012 */
[----:B------:R-:W-:Y:S01]  /*2d80*/  IADD3 R84, PT, PT, R96, R165, R84 ;  /* 0x000000a560547210 */ /* 0x000fe20007ffe054 */
[----:B------:R-:W-:Y:S01]  /*2d90*/  IMAD R96, R86, R65, RZ ;  /* 0x0000004156607224 */ /* 0x000fe200078e02ff */
[----:B------:R-:W-:Y:S01]  /*2da0*/  LOP3.LUT R15, R15, 0xf00, RZ, 0xe2, !PT ;  /* 0x00000f000f0f7812 */ /* 0x000fe200078ee2ff */
[----:B------:R-:W-:Y:S01]  /*2db0*/  LDGSTS.E [R145+0x74], desc[UR18][R34.64], P3 ;  /* 0x0007400022917fae */ /* 0x000fe200099a1012 */
[----:B------:R-:W-:Y:S01]  /*2dc0*/  LOP3.LUT R14, R100, 0xe0, RZ, 0xc0, !PT ;  /* 0x000000e0640e7812 */ /* 0x000fe200078ec0ff */
[----:B------:R-:W-:Y:S01]  /*2dd0*/  IMAD.SHL.U32 R165, R64, 0x20, RZ ;  /* 0x0000002040a57824 */ /* 0x000fe200078e00ff */
[----:B------:R-:W-:Y:S01]  /*2de0*/  ISETP.GE.AND P3, PT, R86, R169, PT ;  /* 0x000000a95600720c */ /* 0x000fe20003f66270 */
[----:B------:R-:W-:Y:S01]  /*2df0*/  IMAD R20, R84, 0x1000, R15 ;  /* 0x0000100054147824 */ /* 0x000fe200078e020f */
[----:B------:R-:W-:Y:S01]  /*2e00*/  SEL R16, RZ, 0x4, !P6 ;  /* 0x00000004ff107807 */ /* 0x000fe20007000000 */
[----:B------:R-:W-:Y:S01]  /*2e10*/  LDGSTS.E [R145+0x78], desc[UR18][R22.64], P4 ;  /* 0x0007800016917fae */ /* 0x000fe2000a1a1012 */
[----:B------:R-:W-:Y:S01]  /*2e20*/  SHF.R.U32.HI R15, RZ, 0x1, R14 ;  /* 0x00000001ff0f7819 */ /* 0x000fe2000001160e */
[----:B------:R-:W-:Y:S01]  /*2e30*/  IMAD.SHL.U32 R84, R85, 0x4, RZ ;  /* 0x0000000455547824 */ /* 0x000fe200078e00ff */
[----:B------:R-:W-:Y:S01]  /*2e40*/  SEL R16, R16, RZ, !P3 ;  /* 0x000000ff10107207 */ /* 0x000fe20005800000 */
[----:B------:R-:W-:Y:S01]  /*2e50*/  LDGSTS.E [R145+0x7c], desc[UR18][R18.64], !P2 ;  /* 0x0007c00012917fae */ /* 0x000fe2000d1a1012 */
[----:B------:R-:W-:Y:S01]  /*2e60*/  LEA R14, P3, R96, UR14, 0x2 ;  /* 0x0000000e600e7c11 */ /* 0x000fe2000f8610ff */
[C---:B--2---:R-:W-:Y:S01]  /*2e70*/  IMAD.WIDE R78, R165.reuse, 0x4, R78 ;  /* 0x00000004a54e7825 */ /* 0x044fe200078e024e */
[----:B------:R-:W-:Y:S01]  /*2e80*/  LOP3.LUT R21, R106, 0xff, RZ, 0xc0, !PT ;  /* 0x000000ff6a157812 */ /* 0x000fe200078ec0ff */
[----:B------:R-:W0:Y:S01]  /*2e90*/  LDGDEPBAR ;  /* 0x00000000000079af */ /* 0x000e220000000000 */
[----:B------:R-:W-:Y:S01]  /*2ea0*/  LOP3.LUT R26, R26, 0xff, RZ, 0xc0, !PT ;  /* 0x000000ff1a1a7812 */ /* 0x000fe200078ec0ff */
[----:B------:R-:W-:Y:S01]  /*2eb0*/  IMAD.WIDE R170, R165, 0x4, R70 ;  /* 0x00000004a5aa7825 */ /* 0x000fe200078e0246 */
[----:B------:R-:W-:-:S02]  /*2ec0*/  LEA.HI.X.SX32 R106, R96, UR15, 0x2, P3 ;  /* 0x0000000f606a7c11 */ /* 0x000fc400098f16ff */
[-C--:B------:R-:W-:Y:S01]  /*2ed0*/  LEA R32, P2, R149, R14.reuse, 0x2 ;  /* 0x0000000e95207211 */ /* 0x080fe200078410ff */
[----:B------:R-:W-:Y:S01]  /*2ee0*/  IMAD.IADD R17, R17, 0x1, R26 ;  /* 0x0000000111117824 */ /* 0x000fe200078e021a */
[----:B------:R-:W-:Y:S01]  /*2ef0*/  LEA R30, P4, R151, R14, 0x2 ;  /* 0x0000000e971e7211 */ /* 0x000fe200078810ff */
[----:B------:R-:W-:Y:S01]  /*2f00*/  IMAD.IADD R20, R20, 0x1, R21 ;  /* 0x0000000114147824 */ /* 0x000fe200078e0215 */
[----:B------:R-:W-:Y:S01]  /*2f10*/  LEA.HI.X.SX32 R33, R149, R106, 0x2, P2 ;  /* 0x0000006a95217211 */ /* 0x000fe200010f16ff */
[----:B---3--:R-:W-:Y:S01]  /*2f20*/  IMAD.WIDE R82, R165, 0x4, R82 ;  /* 0x00000004a5527825 */ /* 0x008fe200078e0252 */
[----:B------:R-:W-:Y:S02]  /*2f30*/  ISETP.NE.U32.AND P3, PT, R16, RZ, PT ;  /* 0x000000ff1000720c */ /* 0x000fe40003f65070 */
[----:B------:R-:W-:Y:S01]  /*2f40*/  LEA R28, P2, R153, R14, 0x2 ;  /* 0x0000000e991c7211 */ /* 0x000fe200078410ff */
[----:B----4-:R-:W-:Y:S01]  /*2f50*/  IMAD.WIDE R4, R165, 0x4, R4 ;  /* 0x00000004a5047825 */ /* 0x010fe200078e0204 */
[----:B------:R-:W-:-:S02]  /*2f60*/  LEA.HI.X.SX32 R31, R151, R106, 0x2, P4 ;  /* 0x0000006a971f7211 */ /* 0x000fc400020f16ff */
[----:B------:R-:W-:Y:S01]  /*2f70*/  LEA R26, P4, R155, R14, 0x2 ;  /* 0x0000000e9b1a7211 */ /* 0x000fe200078810ff */
[----:B-----5:R-:W-:Y:S01]  /*2f80*/  IMAD.WIDE R6, R165, 0x4, R6 ;  /* 0x00000004a5067825 */ /* 0x020fe200078e0206 */
[----:B------:R-:W-:Y:S02]  /*2f90*/  LOP3.LUT R84, R84, R15, RZ, 0x3c, !PT ;  /* 0x0000000f54547212 */ /* 0x000fe400078e3cff */
[----:B------:R-:W-:Y:S01]  /*2fa0*/  LEA.HI.X.SX32 R29, R153, R106, 0x2, P2 ;  /* 0x0000006a991d7211 */ /* 0x000fe200010f16ff */
[----:B------:R-:W-:Y:S01]  /*2fb0*/  IMAD.WIDE R8, R165, 0x4, R8 ;  /* 0x00000004a5087825 */ /* 0x000fe200078e0208 */
[----:B------:R-:W-:Y:S02]  /*2fc0*/  PRMT R104, R17, 0x5410, R20 ;  /* 0x0000541011687816 */ /* 0x000fe40000000014 */
[----:B------:R-:W-:Y:S01]  /*2fd0*/  LEA R24, P2, R157, R14, 0x2 ;  /* 0x0000000e9d187211 */ /* 0x000fe200078410ff */
[----:B------:R-:W-:Y:S01]  /*2fe0*/  VIADD R167, R84, UR10 ;  /* 0x0000000a54a77c36 */ /* 0x000fe20008000000 */
[----:B------:R-:W-:Y:S01]  /*2ff0*/  LEA.HI.X.SX32 R27, R155, R106, 0x2, P4 ;  /* 0x0000006a9b1b7211 */ /* 0x000fe200020f16ff */
[----:B------:R-:W-:Y:S01]  /*3000*/  IMAD.WIDE R10, R165, 0x4, R10 ;  /* 0x00000004a50a7825 */ /* 0x000fe200078e020a */
[----:B------:R-:W-:-:S02]  /*3010*/  LEA R20, P4, R159, R14, 0x2 ;  /* 0x0000000e9f147211 */ /* 0x000fc400078810ff */
[----:B------:R-:W-:Y:S01]  /*3020*/  LEA.HI.X.SX32 R25, R157, R106, 0x2, P2 ;  /* 0x0000006a9d197211 */ /* 0x000fe200010f16ff */
[----:B------:R-:W-:Y:S01]  /*3030*/  LDGSTS.E [R167+0x10000], desc[UR18][R32.64], P3 ;  /* 0x1000000020a77fae */ /* 0x000fe200099a1012 */
[----:B------:R-:W-:Y:S01]  /*3040*/  LEA R16, P2, R161, R14, 0x2 ;  /* 0x0000000ea1107211 */ /* 0x000fe200078410ff */
[----:B-1----:R-:W-:Y:S01]  /*3050*/  IMAD.WIDE R12, R165, 0x4, R12 ;  /* 0x00000004a50c7825 */ /* 0x002fe200078e020c */
[----:B------:R-:W-:Y:S01]  /*3060*/  LEA.HI.X.SX32 R21, R159, R106, 0x2, P4 ;  /* 0x0000006a9f157211 */ /* 0x000fe200020f16ff */
[----:B------:R-:W-:Y:S01]  /*3070*/  LDGSTS.E [R167+0x10400], desc[UR18][R30.64], P3 ;  /* 0x104000001ea77fae */ /* 0x000fe200099a1012 */
[----:B------:R-:W-:Y:S01]  /*3080*/  LEA R14, P4, R163, R14, 0x2 ;  /* 0x0000000ea30e7211 */ /* 0x000fe200078810ff */
[----:B------:R-:W-:Y:S01]  /*3090*/  IMAD.WIDE R62, R165, 0x4, R62 ;  /* 0x00000004a53e7825 */ /* 0x000fe200078e023e */
[-C--:B------:R-:W-:Y:S01]  /*30a0*/  LEA.HI.X.SX32 R17, R161, R106.reuse, 0x2, P2 ;  /* 0x0000006aa1117211 */ /* 0x080fe200010f16ff */
[----:B------:R-:W-:Y:S01]  /*30b0*/  LDGSTS.E [R167+0x10800], desc[UR18][R28.64], P3 ;  /* 0x108000001ca77fae */ /* 0x000fe200099a1012 */
[----:B------:R-:W-:Y:S01]  /*30c0*/  LEA.HI.X.SX32 R15, R163, R106, 0x2, P4 ;  /* 0x0000006aa30f7211 */ /* 0x000fe200020f16ff */
[C---:B------:R-:W-:Y:S01]  /*30d0*/  IMAD.WIDE R60, R165.reuse, 0x4, R60 ;  /* 0x00000004a53c7825 */ /* 0x040fe200078e023c */
[----:B------:R-:W-:Y:S01]  /*30e0*/  SHF.R.U64 R110, R104, 0x1f, RZ ;  /* 0x0000001f686e7819 */ /* 0x000fe200000012ff */
[----:B------:R-:W-:Y:S01]  /*30f0*/  LDGSTS.E [R167+0x10c00], desc[UR18][R26.64], P3 ;  /* 0x10c000001aa77fae */ /* 0x000fe200099a1012 */
[----:B------:R-:W-:Y:S01]  /*3100*/  ISETP.GT.AND P2, PT, R98, 0x3f, PT ;  /* 0x0000003f6200780c */ /* 0x000fe20003f44270 */
[C---:B------:R-:W-:Y:S01]  /*3110*/  IMAD.WIDE R58, R165.reuse, 0x4, R58 ;  /* 0x00000004a53a7825 */ /* 0x040fe200078e023a */
[----:B------:R-:W-:Y:S01]  /*3120*/  SHF.R.U64 R108, R104, 0x1e, RZ ;  /* 0x0000001e686c7819 */ /* 0x000fe200000012ff */
[----:B------:R-:W-:Y:S01]  /*3130*/  LDGSTS.E [R167+0x11000], desc[UR18][R24.64], P3 ;  /* 0x1100000018a77fae */ /* 0x000fe200099a1012 */
[----:B------:R-:W-:Y:S01]  /*3140*/  LOP3.LUT P4, RZ, R110, 0x1, RZ, 0xc0, !PT ;  /* 0x000000016eff7812 */ /* 0x000fe2000788c0ff */
[C---:B------:R-:W-:Y:S01]  /*3150*/  IMAD.WIDE R56, R165.reuse, 0x4, R56 ;  /* 0x00000004a5387825 */ /* 0x040fe200078e0238 */
[----:B------:R-:W-:Y:S01]  /*3160*/  SEL R106, R102, RZ, P2 ;  /* 0x000000ff666a7207 */ /* 0x000fe20001000000 */
[----:B------:R-:W-:Y:S01]  /*3170*/  LDGSTS.E [R167+0x11400], desc[UR18][R20.64], P3 ;  /* 0x1140000014a77fae */ /* 0x000fe200099a1012 */
[----:B------:R-:W-:Y:S01]  /*3180*/  LOP3.LUT P2, RZ, R108, 0x1, RZ, 0xc0, !PT ;  /* 0x000000016cff7812 */ /* 0x000fe2000784c0ff */
[C---:B------:R-:W-:Y:S01]  /*3190*/  IMAD.WIDE R54, R165.reuse, 0x4, R54 ;  /* 0x00000004a5367825 */ /* 0x040fe200078e0236 */
[C---:B------:R-:W-:Y:S01]  /*31a0*/  SHF.R.U64 R102, R104.reuse, 0x1d, RZ ;  /* 0x0000001d68667819 */ /* 0x040fe200000012ff */
[----:B------:R-:W-:Y:S01]  /*31b0*/  LDGSTS.E [R167+0x11800], desc[UR18][R16.64], P3 ;  /* 0x1180000010a77fae */ /* 0x000fe200099a1012 */
[C---:B------:R-:W-:Y:S01]  /*31c0*/  SHF.R.U64 R70, R104.reuse, 0x1b, RZ ;  /* 0x0000001b68467819 */ /* 0x040fe200000012ff */
[C---:B------:R-:W-:Y:S01]  /*31d0*/  IMAD.WIDE R52, R165.reuse, 0x4, R52 ;  /* 0x00000004a5347825 */ /* 0x040fe200078e0234 */
[----:B------:R-:W-:Y:S01]  /*31e0*/  SHF.R.U64 R108, R104, 0x3, RZ ;  /* 0x00000003686c7819 */ /* 0x000fe200000012ff */
[----:B------:R-:W-:Y:S01]  /*31f0*/  LDGSTS.E [R167+0x11c00], desc[UR18][R14.64], P3 ;  /* 0x11c000000ea77fae */ /* 0x000fe200099a1012 */
[----:B------:R-:W-:Y:S01]  /*3200*/  LOP3.LUT P3, RZ, R102, 0x1, RZ, 0xc0, !PT ;  /* 0x0000000166ff7812 */ /* 0x000fe2000786c0ff */
[C---:B------:R-:W-:Y:S01]  /*3210*/  IMAD.WIDE R50, R165.reuse, 0x4, R50 ;  /* 0x00000004a5327825 */ /* 0x040fe200078e0232 */
[----:B------:R-:W-:Y:S01]  /*3220*/  SHF.R.U64 R102, R104, 0x1c, RZ ;  /* 0x0000001c68667819 */ /* 0x000fe200000012ff */
[----:B------:R-:W0:Y:S02]  /*3230*/  LDGDEPBAR ;  /* 0x00000000000079af */ /* 0x000e240000000000 */
[C---:B------:R-:W-:Y:S01]  /*3240*/  IMAD.WIDE R48, R165.reuse, 0x4, R48 ;  /* 0x00000004a5307825 */ /* 0x040fe200078e0230 */
[----:B------:R-:W-:Y:S03]  /*3250*/  BAR.SYNC.DEFER_BLOCKING 0x0 ;  /* 0x0000000000007b1d */ /* 0x000fe60000010000 */
[----:B------:R-:W-:-:S04]  /*3260*/  IMAD.WIDE R46, R165, 0x4, R46 ;  /* 0x00000004a52e7825 */ /* 0x000fc800078e022e */
[----:B------:R-:W-:-:S04]  /*3270*/  IMAD.WIDE R44, R165, 0x4, R44 ;  /* 0x00000004a52c7825 */ /* 0x000fc800078e022c */
[----:B------:R-:W-:-:S04]  /*3280*/  IMAD.WIDE R42, R165, 0x4, R42 ;  /* 0x00000004a52a7825 */ /* 0x000fc800078e022a */
[----:B------:R-:W-:-:S04]  /*3290*/  IMAD.WIDE R40, R165, 0x4, R40 ;  /* 0x00000004a5287825 */ /* 0x000fc800078e0228 */
[----:B------:R-:W-:-:S04]  /*32a0*/  IMAD.WIDE R38, R165, 0x4, R38 ;  /* 0x00000004a5267825 */ /* 0x000fc800078e0226 */
[C---:B------:R-:W-:Y:S01]  /*32b0*/  IMAD.WIDE R36, R165.reuse, 0x4, R36 ;  /* 0x00000004a5247825 */ /* 0x040fe200078e0224 */
[----:B------:R-:W-:Y:S01]  /*32c0*/  @!PT LDS RZ, [RZ] ;  /* 0x00000000fffff984 */ /* 0x000fe20000000800 */
[----:B------:R-:W-:Y:S01]  /*32d0*/  @!PT LDS RZ, [RZ] ;  /* 0x00000000fffff984 */ /* 0x000fe20000000800 */
[----:B------:R-:W-:Y:S01]  /*32e0*/  @!PT LDS RZ, [RZ] ;  /* 0x00000000fffff984 */ /* 0x000fe20000000800 */
[----:B------:R1:W-:Y:S01]  /*32f0*/  LDGSTS.E [R145+0x8000], desc[UR18][R78.64], P4 ;  /* 0x080000004e917fae */ /* 0x0003e2000a1a1012 */
[----:B------:R-:W-:Y:S02]  /*3300*/  LOP3.LUT P4, RZ, R102, 0x1, RZ, 0xc0, !PT ;  /* 0x0000000166ff7812 */ /* 0x000fe4000788c0ff */
[C---:B------:R-:W-:Y:S01]  /*3310*/  IMAD.WIDE R2, R165.reuse, 0x4, R2 ;  /* 0x00000004a5027825 */ /* 0x040fe200078e0202 */
[----:B------:R-:W-:Y:S01]  /*3320*/  SHF.R.S32.HI R102, RZ, 0x1f, R165 ;  /* 0x0000001fff667819 */ /* 0x000fe200000114a5 */
[----:B------:R-:W-:Y:S01]  /*3330*/  LDGSTS.E [R145+0x8004], desc[UR18][R170.64], P2 ;  /* 0x08004000aa917fae */ /* 0x000fe200091a1012 */
[----:B------:R-:W-:Y:S01]  /*3340*/  LOP3.LUT P2, RZ, R70, 0x1, RZ, 0xc0, !PT ;  /* 0x0000000146ff7812 */ /* 0x000fe2000784c0ff */
[C---:B------:R-:W-:Y:S01]  /*3350*/  IMAD.WIDE R66, R165.reuse, 0x4, R66 ;  /* 0x00000004a5427825 */ /* 0x040fe200078e0242 */
[----:B------:R-:W-:Y:S01]  /*3360*/  SHF.R.U64 R70, R104, 0x1a, RZ ;  /* 0x0000001a68467819 */ /* 0x000fe200000012ff */
[----:B------:R2:W-:Y:S01]  /*3370*/  LDGSTS.E [R145+0x8008], desc[UR18][R82.64], P3 ;  /* 0x0800800052917fae */ /* 0x0005e200099a1012 */
[C---:B------:R-:W-:Y:S01]  /*3380*/  SHF.L.U64.HI R183, R165.reuse, 0x2, R102 ;  /* 0x00000002a5b77819 */ /* 0x040fe20000010266 */
[----:B------:R-:W-:Y:S01]  /*3390*/  IMAD.WIDE R68, R165, 0x4, R68 ;  /* 0x00000004a5447825 */ /* 0x000fe200078e0244 */
[----:B------:R-:W-:-:S02]  /*33a0*/  LOP3.LUT P3, RZ, R70, 0x1, RZ, 0xc0, !PT ;  /* 0x0000000146ff7812 */ /* 0x000fc4000786c0ff */
[----:B------:R-:W-:Y:S01]  /*33b0*/  SHF.R.U64 R70, R104, 0x19, RZ ;  /* 0x0000001968467819 */ /* 0x000fe200000012ff */
[----:B------:R3:W-:Y:S01]  /*33c0*/  LDGSTS.E [R145+0x800c], desc[UR18][R4.64], P4 ;  /* 0x0800c00004917fae */ /* 0x0007e2000a1a1012 */
[C---:B------:R-:W-:Y:S02]  /*33d0*/  IMAD.WIDE R72, R165.reuse, 0x4, R72 ;  /* 0x00000004a5487825 */ /* 0x040fe400078e0248 */
[----:B------:R-:W-:Y:S01]  /*33e0*/  LOP3.LUT P4, RZ, R70, 0x1, RZ, 0xc0, !PT ;  /* 0x0000000146ff7812 */ /* 0x000fe2000788c0ff */
[----:B------:R4:W-:Y:S01]  /*33f0*/  LDGSTS.E [R145+0x8010], desc[UR18][R6.64], P2 ;  /* 0x0801000006917fae */ /* 0x0009e200091a1012 */
[----:B------:R-:W-:Y:S01]  /*3400*/  SHF.R.U64 R70, R104, 0x18, RZ ;  /* 0x0000001868467819 */ /* 0x000fe200000012ff */
[C---:B------:R-:W-:Y:S02]  /*3410*/  IMAD.SHL.U32 R185, R165.reuse, 0x4, RZ ;  /* 0x00000004a5b97824 */ /* 0x040fe400078e00ff */
[C---:B------:R-:W-:Y:S01]  /*3420*/  IMAD.WIDE R74, R165.reuse, 0x4, R74 ;  /* 0x00000004a54a7825 */ /* 0x040fe200078e024a */
[----:B------:R-:W-:Y:S01]  /*3430*/  LOP3.LUT P2, RZ, R70, 0x1, RZ, 0xc0, !PT ;  /* 0x0000000146ff7812 */ /* 0x000fe2000784c0ff */
[----:B------:R5:W-:Y:S01]  /*3440*/  LDGSTS.E [R145+0x8014], desc[UR18][R8.64], P3 ;  /* 0x0801400008917fae */ /* 0x000be200099a1012 */
[----:B------:R-:W-:Y:S01]  /*3450*/  SHF.R.U64 R70, R104, 0x17, RZ ;  /* 0x0000001768467819 */ /* 0x000fe200000012ff */
[----:B------:R-:W-:-:S03]  /*3460*/  IMAD.WIDE R76, R165, 0x4, R76 ;  /* 0x00000004a54c7825 */ /* 0x000fc600078e024c */
        /* <DEDUP_REMOVED lines=11> */
[----:B------:R-:W-:Y:S02]  /*3520*/  IMAD.SHL.U32 R65, R65, 0x20, RZ ;  /* 0x0000002041417824 */ /* 0x000fe400078e00ff */
        /* <DEDUP_REMOVED lines=35> */
[----:B------:R-:W-:-:S04]  /*3760*/  SHF.R.U64 R70, R104, 0xb, RZ ;  /* 0x0000000b68467819 */ /* 0x000fc800000012ff */
        /* <DEDUP_REMOVED lines=23> */
[----:B------:R-:W-:Y:S02]  /*38e0*/  IADD3 R70, P2, PT, R78, R185, RZ ;  /* 0x000000b94e467210 */ /* 0x000fe40007f5e0ff */
[C---:B-1----:R-:W-:Y:S02]  /*38f0*/  SHF.R.U64 R78, R104.reuse, 0x2, RZ ;  /* 0x00000002684e7819 */ /* 0x042fe400000012ff */
[----:B------:R-:W-:Y:S01]  /*3900*/  SHF.R.U64 R104, R104, 0x1, RZ ;  /* 0x0000000168687819 */ /* 0x000fe200000012ff */
[----:B------:R5:W-:Y:S01]  /*3910*/  LDGSTS.E [R145+0x8068], desc[UR18][R74.64], P3 ;  /* 0x080680004a917fae */ /* 0x000be200099a1012 */
[----:B------:R-:W-:Y:S01]  /*3920*/  LOP3.LUT P3, RZ, R108, 0x1, RZ, 0xc0, !PT ;  /* 0x000000016cff7812 */ /* 0x000fe2000786c0ff */
[----:B------:R-:W-:Y:S01]  /*3930*/  IMAD.X R71, R79, 0x1, R183, P2 ;  /* 0x000000014f477824 */ /* 0x000fe200010e06b7 */
[----:B------:R-:W-:-:S03]  /*3940*/  LOP3.LUT P2, RZ, R78, 0x1, RZ, 0xc0, !PT ;  /* 0x000000014eff7812 */ /* 0x000fc6000784c0ff */
[----:B------:R5:W-:Y:S01]  /*3950*/  LDGSTS.E [R145+0x806c], desc[UR18][R76.64], P4 ;  /* 0x0806c0004c917fae */ /* 0x000be2000a1a1012 */
[----:B------:R-:W-:-:S05]  /*3960*/  IADD3 R78, P4, PT, R170, R185, RZ ;  /* 0x000000b9aa4e7210 */ /* 0x000fca0007f9e0ff */
[----:B------:R-:W-:Y:S01]  /*3970*/  IMAD.X R79, R171, 0x1, R183, P4 ;  /* 0x00000001ab4f7824 */ /* 0x000fe200020e06b7 */
[-C--:B--2---:R-:W-:Y:S01]  /*3980*/  IADD3 R82, P4, PT, R82, R185.reuse, RZ ;  /* 0x000000b952527210 */ /* 0x084fe20007f9e0ff */
[----:B------:R5:W-:Y:S01]  /*3990*/  LDGSTS.E [R145+0x8070], desc[UR18][R80.64], P3 ;  /* 0x0807000050917fae */ /* 0x000be200099a1012 */
[----:B------:R-:W-:Y:S01]  /*39a0*/  LOP3.LUT P3, RZ, R104, 0x1, RZ, 0xc0, !PT ;  /* 0x0000000168ff7812 */ /* 0x000fe2000786c0ff */
[----:B------:R-:W-:Y:S02]  /*39b0*/  IMAD.WIDE R170, R65, 0x4, R32 ;  /* 0x0000000441aa7825 */ /* 0x000fe400078e0220 */
[----:B------:R5:W-:Y:S01]  /*39c0*/  LDGSTS.E [R145+0x8074], desc[UR18][R172.64], P2 ;  /* 0x08074000ac917fae */ /* 0x000be200091a1012 */
[----:B------:R-:W-:Y:S01]  /*39d0*/  ISETP.NE.U32.AND P2, PT, R106, RZ, PT ;  /* 0x000000ff6a00720c */ /* 0x000fe20003f45070 */
[----:B------:R-:W-:Y:S01]  /*39e0*/  IMAD.X R83, R83, 0x1, R183, P4 ;  /* 0x0000000153537824 */ /* 0x000fe200020e06b7 */
[----:B------:R-:W-:-:S05]  /*39f0*/  IADD3 R204, P4, PT, R12, R185, RZ ;  /* 0x000000b90ccc7210 */ /* 0x000fca0007f9e0ff */
[--C-:B------:R-:W-:Y:S01]  /*3a00*/  IMAD.X R205, R13, 0x1, R183.reuse, P4 ;  /* 0x000000010dcd7824 */ /* 0x100fe200020e06b7 */
[----:B------:R-:W-:Y:S01]  /*3a10*/  ISETP.NE.U32.AND P4, PT, RZ, UR9, PT ;  /* 0x00000009ff007c0c */ /* 0x000fe2000bf85070 */
[----:B------:R5:W-:Y:S01]  /*3a20*/  LDGSTS.E [R145+0x8078], desc[UR18][R190.64], P3 ;  /* 0x08078000be917fae */ /* 0x000be200099a1012 */
[-C--:B------:R-:W-:Y:S01]  /*3a30*/  IADD3 R200, P3, PT, R4, R185.reuse, RZ ;  /* 0x000000b904c87210 */ /* 0x080fe20007f7e0ff */
[----:B---3--:R-:W-:Y:S01]  /*3a40*/  VIADD R4, R169, 0xffffffbf ;  /* 0xffffffbfa9047836 */ /* 0x008fe20000000000 */
[----:B------:R-:W-:Y:S01]  /*3a50*/  ISETP.LT.OR P5, PT, R98, 0x20, P4 ;  /* 0x000000206200780c */ /* 0x000fe200027a1670 */
[----:B------:R5:W-:Y:S01]  /*3a60*/  LDGSTS.E [R145+0x807c], desc[UR18][R188.64], !P1 ;  /* 0x0807c000bc917fae */ /* 0x000be2000c9a1012 */
[-C--:B------:R-:W-:Y:S01]  /*3a70*/  IADD3 R202, P1, PT, R6, R185.reuse, RZ ;  /* 0x000000b906ca7210 */ /* 0x080fe20007f3e0ff */
[----:B------:R-:W-:Y:S01]  /*3a80*/  IMAD.X R201, R5, 0x1, R183, P3 ;  /* 0x0000000105c97824 */ /* 0x000fe200018e06b7 */
[----:B------:R-:W-:Y:S01]  /*3a90*/  IADD3 R198, P3, PT, R10, R185, RZ ;  /* 0x000000b90ac67210 */ /* 0x000fe20007f7e0ff */
[----:B------:R-:W0:Y:S01]  /*3aa0*/  LDGDEPBAR ;  /* 0x00000000000079af */ /* 0x000e220000000000 */
[----:B------:R-:W-:-:S02]  /*3ab0*/  VIADD R5, R169, 0xffffffbe ;  /* 0xffffffbea9057836 */ /* 0x000fc40000000000 */
[----:B----4-:R-:W-:Y:S01]  /*3ac0*/  VIADD R6, R169, 0xffffffbd ;  /* 0xffffffbda9067836 */ /* 0x010fe20000000000 */
[----:B------:R5:W-:Y:S01]  /*3ad0*/  LDGSTS.E [R167+0x12000], desc[UR18][R170.64], P2 ;  /* 0x12000000aaa77fae */ /* 0x000be200091a1012 */
[--C-:B------:R-:W-:Y:S01]  /*3ae0*/  IMAD.X R203, R7, 0x1, R183.reuse, P1 ;  /* 0x0000000107cb7824 */ /* 0x100fe200008e06b7 */
[----:B------:R-:W-:Y:S01]  /*3af0*/  ISETP.GE.U32.AND P1, PT, R4, 0x7fffffa0, PT ;  /* 0x7fffffa00400780c */ /* 0x000fe20003f26070 */
[----:B------:R-:W-:Y:S01]  /*3b00*/  IMAD.X R199, R11, 0x1, R183, P3 ;  /* 0x000000010bc77824 */ /* 0x000fe200018e06b7 */
[----:B------:R5:W-:Y:S01]  /*3b10*/  LDGSTS.E [R167+0x12400], desc[UR18][R174.64], P2 ;  /* 0x12400000aea77fae */ /* 0x000be200091a1012 */
[----:B------:R-:W-:-:S03]  /*3b20*/  ISETP.GE.U32.AND P3, PT, R6, 0x7fffff9e, PT ;  /* 0x7fffff9e0600780c */ /* 0x000fc60003f66070 */
[----:B------:R5:W-:Y:S04]  /*3b30*/  LDGSTS.E [R167+0x12800], desc[UR18][R176.64], P2 ;  /* 0x12800000b0a77fae */ /* 0x000be800091a1012 */
[----:B------:R5:W-:Y:S04]  /*3b40*/  LDGSTS.E [R167+0x12c00], desc[UR18][R178.64], P2 ;  /* 0x12c00000b2a77fae */ /* 0x000be800091a1012 */
[----:B------:R5:W-:Y:S04]  /*3b50*/  LDGSTS.E [R167+0x13000], desc[UR18][R180.64], P2 ;  /* 0x13000000b4a77fae */ /* 0x000be800091a1012 */
[----:B------:R5:W-:Y:S04]  /*3b60*/  LDGSTS.E [R167+0x13400], desc[UR18][R186.64], P2 ;  /* 0x13400000baa77fae */ /* 0x000be800091a1012 */
[----:B------:R5:W-:Y:S04]  /*3b70*/  LDGSTS.E [R167+0x13800], desc[UR18][R192.64], P2 ;  /* 0x13800000c0a77fae */ /* 0x000be800091a1012 */
[----:B------:R5:W-:Y:S01]  /*3b80*/  LDGSTS.E [R167+0x13c00], desc[UR18][R194.64], P2 ;  /* 0x13c00000c2a77fae */ /* 0x000be200091a1012 */
[----:B------:R-:W-:-:S03]  /*3b90*/  IADD3 R196, P2, PT, R8, R185, RZ ;  /* 0x000000b908c47210 */ /* 0x000fc60007f5e0ff */
[----:B------:R-:W0:Y:S02]  /*3ba0*/  LDGDEPBAR ;  /* 0x00000000000079af */ /* 0x000e240000000000 */
[----:B------:R-:W-:Y:S01]  /*3bb0*/  IMAD.X R197, R9, 0x1, R183, P2 ;  /* 0x0000000109c57824 */ /* 0x000fe200010e06b7 */
[----:B------:R-:W-:Y:S01]  /*3bc0*/  ISETP.GE.U32.AND P2, PT, R5, 0x7fffff9f, PT ;  /* 0x7fffff9f0500780c */ /* 0x000fe20003f46070 */
[----:B------:R-:W-:-:S04]  /*3bd0*/  DEPBAR.LE SB0, 0x2 ;  /* 0x000080800000791a */ /* 0x000fc80000000000 */
[----:B------:R-:W-:Y:S06]  /*3be0*/  BAR.SYNC.DEFER_BLOCKING 0x0 ;  /* 0x0000000000007b1d */ /* 0x000fec0000010000 */
[----:B-----5:R-:W-:Y:S05]  /*3bf0*/  @!P6 BRA `(.L_x_6) ;  /* 0x000000000024e947 */ /* 0x020fea0003800000 */
[----:B------:R-:W-:Y:S04]  /*3c00*/  LDS.128 R4, [R145] ;  /* 0x0000000091047984 */ /* 0x000fe80000000c00 */
[----:B------:R-:W-:Y:S04]  /*3c10*/  LDS.128 R8, [R145+0x10] ;  /* 0x0000100091087984 */ /* 0x000fe80000000c00 */
[----:B------:R-:W-:Y:S04]  /*3c20*/  LDS.128 R12, [R145+0x20] ;  /* 0x00002000910c7984 */ /* 0x000fe80000000c00 */
[----:B------:R-:W-:Y:S04]  /*3c30*/  LDS.128 R16, [R145+0x30] ;  /* 0x0000300091107984 */ /* 0x000fe80000000c00 */
[----:B------:R-:W-:Y:S04]  /*3c40*/  LDS.128 R20, [R145+0x40] ;  /* 0x0000400091147984 */ /* 0x000fe80000000c00 */
[----:B------:R-:W-:Y:S04]  /*3c50*/  LDS.128 R24, [R145+0x50] ;  /* 0x0000500091187984 */ /* 0x000fe80000000c00 */
[----:B------:R-:W-:Y:S04]  /*3c60*/  LDS.128 R28, [R145+0x60] ;  /* 0x00006000911c7984 */ /* 0x000fe80000000c00 */
[----:B------:R-:W1:Y:S02]  /*3c70*/  LDS.128 R32, [R145+0x70] ;  /* 0x0000700091207984 */ /* 0x000e640000000c00 */
[----:B-1----:R1:W-:Y:S02]  /*3c80*/  STTM.x32 tmem[UR12], R4 ;  /* 0x00000004000079ed */ /* 0x0023e400082c000c */
.L_x_6:
[----:B------:R-:W2:Y:S02]  /*3c90*/  FENCE.VIEW.ASYNC.T ;  /* 0x00000000000073c6 */ /* 0x000ea40000000200 */
[----:B--2---:R-:W-:Y:S06]  /*3ca0*/  BAR.SYNC.DEFER_BLOCKING 0x0 ;  /* 0x0000000000007b1d */ /* 0x004fec0000010000 */
[----:B------:R-:W-:Y:S05]  /*3cb0*/  @P5 BRA `(.L_x_7) ;  /* 0x0000000000c45947 */ /* 0x000fea0003800000 */
[----:B------:R-:W-:Y:S01]  /*3cc0*/  UIADD3 UR5, UPT, UPT, UR10, 0x10000, URZ ;  /* 0x000100000a057890 */ /* 0x000fe2000fffe0ff */
[----:B------:R-:W-:Y:S01]  /*3cd0*/  UMOV UR4, URZ ;  /* 0x000000ff00047c82 */ /* 0x000fe20008000000 */
[----:B------:R-:W-:Y:S02]  /*3ce0*/  UIADD3 UR9, UPT, UPT, UR17, 0x88, URZ ;  /* 0x0000008811097890 */ /* 0x000fe4000fffe0ff */
[----:B------:R-:W-:Y:S02]  /*3cf0*/  USHF.R.U32.HI UR5, URZ, 0x4, UR5 ;  /* 0x00000004ff057899 */ /* 0x000fe40008011605 */
[----:B------:R-:W-:Y:S02]  /*3d00*/  UIADD3 UR13, UPT, UPT, UR17, 0x90, URZ ;  /* 0x00000090110d7890 */ /* 0x000fe4000fffe0ff */
[----:B------:R-:W-:Y:S02]  /*3d10*/  USGXT.U32 UR6, UR5, 0xe ;  /* 0x0000000e0506789a */ /* 0x000fe40008000000 */
[----:B------:R-:W-:-:S02]  /*3d20*/  UIADD3 UR16, UPT, UPT, UR17, 0x98, URZ ;  /* 0x0000009811107890 */ /* 0x000fc4000fffe0ff */
[----:B------:R-:W-:Y:S02]  /*3d30*/  UIADD3 UR28, UP0, UPT, UR6, 0x2, URZ ;  /* 0x00000002061c7890 */ /* 0x000fe4000ff1e0ff */
[----:B------:R-:W-:Y:S02]  /*3d40*/  UIADD3 UR21, UPT, UPT, UR17, 0x40, URZ ;  /* 0x0000004011157890 */ /* 0x000fe4000fffe0ff */
[----:B------:R-:W-:Y:S02]  /*3d50*/  UIADD3.X UR29, UPT, UPT, UR4, 0x40004040, URZ, UP0, !UPT ;  /* 0x40004040041d7890 */ /* 0x000fe400087fe4ff */
[----:B------:R-:W-:Y:S02]  /*3d60*/  UIADD3 UR24, UPT, UPT, UR17, 0xa0, URZ ;  /* 0x000000a011187890 */ /* 0x000fe4000fffe0ff */
[----:B------:R-:W-:Y:S02]  /*3d70*/  UIADD3.64 UR14, UPT, UPT, UR28, 0x2, URZ ;  /* 0x000000021c0e7897 */ /* 0x000fe4000fffe0ff */
[----:B------:R-:W-:-:S02]  /*3d80*/  UIADD3.64 UR22, UPT, UPT, UR28, 0x4, URZ ;  /* 0x000000041c167897 */ /* 0x000fc4000fffe0ff */
[----:B------:R-:W-:Y:S02]  /*3d90*/  UIADD3 UR40, UPT, UPT, UR17, 0x40, URZ ;  /* 0x0000004011287890 */ /* 0x000fe4000fffe0ff */
[----:B------:R-:W-:Y:S02]  /*3da0*/  UIADD3 UR25, UPT, UPT, UR17, 0xa8, URZ ;  /* 0x000000a811197890 */ /* 0x000fe4000fffe0ff */
[----:B------:R-:W-:Y:S02]  /*3db0*/  UIADD3 UR41, UPT, UPT, UR17, 0x40, URZ ;  /* 0x0000004011297890 */ /* 0x000fe4000fffe0ff */
[----:B------:R-:W-:Y:S01]  /*3dc0*/  UIADD3 UR26, UPT, UPT, UR17, 0xb0, URZ ;  /* 0x000000b0111a7890 */ /* 0x000fe2000fffe0ff */
[----:B------:R-:W-:Y:S01]  /*3dd0*/  UMOV UR30, 0x0 ;  /* 0x00000000001e7882 */ /* 0x000fe20000000000 */
[----:B------:R-:W-:Y:S01]  /*3de0*/  UMOV UR31, 0x8100910 ;  /* 0x08100910001f7882 */ /* 0x000fe20000000000 */
[----:B------:R-:W-:Y:S02]  /*3df0*/  UIADD3 UR46, UPT, UPT, UR17, 0x40, URZ ;  /* 0x00000040112e7890 */ /* 0x000fe4000fffe0ff */
[----:B------:R-:W-:Y:S01]  /*3e00*/  UIADD3 UR27, UPT, UPT, UR17, 0xb8, URZ ;  /* 0x000000b8111b7890 */ /* 0x000fe2000fffe0ff */
[----:B------:R-:W-:Y:S01]  /*3e10*/  UMOV UR7, 0x40004040 ;  /* 0x4000404000077882 */ /* 0x000fe20000000000 */
[----:B------:R-:W-:Y:S01]  /*3e20*/  UMOV UR32, 0x0 ;  /* 0x0000000000207882 */ /* 0x000fe20000000000 */
[----:B------:R-:W-:Y:S01]  /*3e30*/  UMOV UR33, 0x8100910 ;  /* 0x0810091000217882 */ /* 0x000fe20000000000 */
[----:B------:R-:W-:Y:S01]  /*3e40*/  UMOV UR34, 0x0 ;  /* 0x0000000000227882 */ /* 0x000fe20000000000 */
[----:B------:R-:W-:Y:S01]  /*3e50*/  UMOV UR35, 0x8100910 ;  /* 0x0810091000237882 */ /* 0x000fe20000000000 */
[----:B------:R2:W-:Y:S01]  /*3e60*/  UTCHMMA tmem[UR20], gdesc[UR6], tmem[UR17], tmem[UR30], idesc[UR31], !UPT ;  /* 0x00ff1e06140079ea */ /* 0x0005e2000f800011 */
[----:B------:R-:W-:Y:S01]  /*3e70*/  UMOV UR36, 0x0 ;  /* 0x0000000000247882 */ /* 0x000fe20000000000 */
[----:B------:R-:W-:Y:S01]  /*3e80*/  UMOV UR37, 0x8100910 ;  /* 0x0810091000257882 */ /* 0x000fe20000000000 */
[----:B------:R2:W-:Y:S01]  /*3e90*/  UTCHMMA tmem[UR9], gdesc[UR28], tmem[UR17], tmem[UR32], idesc[UR33], UPT ;  /* 0x00ff201c090079ea */ /* 0x0005e2000b800011 */
        /* <DEDUP_REMOVED lines=8> */
[----:B------:R-:W-:Y:S01]  /*3f20*/  UMOV UR4, UR8 ;  /* 0x0000000800047c82 */ /* 0x000fe20008000000 */
[----:B------:R-:W-:Y:S01]  /*3f30*/  UMOV UR5, URZ ;  /* 0x000000ff00057c82 */ /* 0x000fe20008000000 */
[----:B------:R2:W-:Y:S01]  /*3f40*/  UTCHMMA tmem[UR24], gdesc[UR6], tmem[UR21], tmem[UR38], idesc[UR39], !UPT ;  /* 0x00ff2606180079ea */ /* 0x0005e2000f800015 */
[----:B------:R-:W-:Y:S01]  /*3f50*/  UMOV UR48, 0x0 ;  /* 0x0000000000307882 */ /* 0x000fe20000000000 */
[----:B------:R-:W-:Y:S01]  /*3f60*/  UMOV UR49, 0x8100910 ;  /* 0x0810091000317882 */ /* 0x000fe20000000000 */
[----:B------:R2:W-:Y:S01]  /*3f70*/  UTCHMMA tmem[UR25], gdesc[UR28], tmem[UR40], tmem[UR42], idesc[UR43], UPT ;  /* 0x00ff2a1c190079ea */ /* 0x0005e2000b800028 */
[----:B------:R-:W-:Y:S01]  /*3f80*/  UMOV UR4, UR4 ;  /* 0x0000000400047c82 */ /* 0x000fe20008000000 */
[----:B------:R2:W-:Y:S01]  /*3f90*/  UTCHMMA tmem[UR26], gdesc[UR14], tmem[UR41], tmem[UR44], idesc[UR45], UPT ;  /* 0x00ff2c0e1a0079ea */ /* 0x0005e2000b800029 */
[----:B------:R2:W-:Y:S01]  /*3fa0*/  UTCHMMA tmem[UR27], gdesc[UR22], tmem[UR46], tmem[UR48], idesc[UR49], UPT ;  /* 0x00ff30161b0079ea */ /* 0x0005e2000b80002e */
[----:B------:R2:W-:Y:S01]  /*3fb0*/  UTCBAR [UR4], URZ ;  /* 0x000000ff040073e9 */ /* 0x0005e200080000ff */
[----:B------:R-:W-:Y:S01]  /*3fc0*/  NOP ;  /* 0x0000000000007918 */ /* 0x000fe20000000000 */
.L_x_7:
[----:B------:R-:W-:Y:S01]  /*3fd0*/  BAR.SYNC.DEFER_BLOCKING 0x0 ;  /* 0x0000000000007b1d */ /* 0x000fe20000010000 */
[C---:B-1----:R-:W-:Y:S01]  /*3fe0*/  VIADD R4, R169.reuse, 0xffffffbc ;  /* 0xffffffbca9047836 */ /* 0x042fe20000000000 */
[-C--:B------:R-:W-:Y:S01]  /*3ff0*/  IADD3 R10, P5, PT, R62, R185.reuse, RZ ;  /* 0x000000b93e0a7210 */ /* 0x080fe20007fbe0ff */
[C---:B------:R-:W-:Y:S01]  /*4000*/  VIADD R5, R169.reuse, 0xffffffb9 ;  /* 0xffffffb9a9057836 */ /* 0x040fe20000000000 */
[----:B------:R-:W-:Y:S01]  /*4010*/  SHF.R.S32.HI R28, RZ, 0x1f, R65 ;  /* 0x0000001fff1c7819 */ /* 0x000fe20000011441 */
[----:B------:R-:W-:Y:S01]  /*4020*/  VIADD R6, R169, 0xffffffb7 ;  /* 0xffffffb7a9067836 */ /* 0x000fe20000000000 */
[----:B--2---:R-:W-:Y:S01]  /*4030*/  UMOV UR4, URZ ;  /* 0x000000ff00047c82 */ /* 0x004fe20008000000 */
[----:B------:R-:W-:Y:S01]  /*4040*/  IMAD.X R11, R63, 0x1, R183, P5 ;  /* 0x000000013f0b7824 */ /* 0x000fe200028e06b7 */
[----:B------:R-:W-:Y:S01]  /*4050*/  IADD3 R14, P5, PT, R58, R185, RZ ;  /* 0x000000b93a0e7210 */ /* 0x000fe20007fbe0ff */
[C---:B------:R-:W-:Y:S02]  /*4060*/  VIADD R7, R169.reuse, 0xffffffb6 ;  /* 0xffffffb6a9077836 */ /* 0x040fe40000000000 */
[----:B------:R-:W-:-:S02]  /*4070*/  VIADD R16, R169, 0xffffffb4 ;  /* 0xffffffb4a9107836 */ /* 0x000fc40000000000 */
[----:B------:R-:W-:Y:S02]  /*4080*/  IMAD.X R15, R59, 0x1, R183, P5 ;  /* 0x000000013b0f7824 */ /* 0x000fe400028e06b7 */
[C---:B------:R-:W-:Y:S02]  /*4090*/  VIADD R17, R169.reuse, 0xffffffac ;  /* 0xffffffaca9117836 */ /* 0x040fe40000000000 */
[C---:B------:R-:W-:Y:S02]  /*40a0*/  VIADD R20, R169.reuse, 0xffffffa6 ;  /* 0xffffffa6a9147836 */ /* 0x040fe40000000000 */
[C---:B------:R-:W-:Y:S02]  /*40b0*/  VIADD R19, R169.reuse, 0xffffffa7 ;  /* 0xffffffa7a9137836 */ /* 0x040fe40000000000 */
[C---:B------:R-:W-:Y:S02]  /*40c0*/  VIADD R23, R169.reuse, 0xffffffb3 ;  /* 0xffffffb3a9177836 */ /* 0x040fe40000000000 */
[C---:B------:R-:W-:Y:S01]  /*40d0*/  VIADD R24, R169.reuse, 0xffffffa3 ;  /* 0xffffffa3a9187836 */ /* 0x040fe20000000000 */
[----:B------:R-:W-:Y:S01]  /*40e0*/  @!PT LDS RZ, [RZ] ;  /* 0x00000000fffff984 */ /* 0x000fe20000000800 */
[----:B------:R-:W-:Y:S01]  /*40f0*/  @!PT LDS RZ, [RZ] ;  /* 0x00000000fffff984 */ /* 0x000fe20000000800 */
[----:B------:R-:W-:Y:S01]  /*4100*/  @!PT LDS RZ, [RZ] ;  /* 0x00000000fffff984 */ /* 0x000fe20000000800 */
[----:B------:R-:W-:Y:S01]  /*4110*/  LDGSTS.E [R145], desc[UR18][R70.64], !P1 ;  /* 0x0000000046917fae */ /* 0x000fe2000c9a1012 */
[----:B------:R-:W-:Y:S01]  /*4120*/  ISETP.GE.U32.AND P1, PT, R4, 0x7fffff9d, PT ;  /* 0x7fffff9d0400780c */ /* 0x000fe20003f26070 */
[----:B------:R-:W-:-:S02]  /*4130*/  VIADD R4, R169, 0xffffffbb ;  /* 0xffffffbba9047836 */ /* 0x000fc40000000000 */
[----:B------:R-:W-:Y:S01]  /*4140*/  LDGSTS.E [R145+0x4], desc[UR18][R78.64], !P2 ;  /* 0x000040004e917fae */ /* 0x000fe2000d1a1012 */
[----:B------:R-:W-:-:S03]  /*4150*/  IADD3 R12, P2, PT, R60, R185, RZ ;  /* 0x000000b93c0c7210 */ /* 0x000fc60007f5e0ff */
[----:B------:R-:W-:Y:S02]  /*4160*/  LDGSTS.E [R145+0x8], desc[UR18][R82.64], !P3 ;  /* 0x0000800052917fae */ /* 0x000fe4000d9a1012 */
[----:B------:R-:W-:Y:S01]  /*4170*/  IMAD.X R13, R61, 0x1, R183, P2 ;  /* 0x000000013d0d7824 */ /* 0x000fe200010e06b7 */
[----:B------:R-:W-:Y:S01]  /*4180*/  ISETP.GE.U32.AND P2, PT, R4, 0x7fffff9c, PT ;  /* 0x7fffff9c0400780c */ /* 0x000fe20003f46070 */
[----:B------:R-:W-:Y:S02]  /*4190*/  VIADD R4, R169, 0xffffffba ;  /* 0xffffffbaa9047836 */ /* 0x000fe40000000000 */
[----:B------:R-:W-:Y:S01]  /*41a0*/  LDGSTS.E [R145+0xc], desc[UR18][R200.64], !P1 ;  /* 0x0000c000c8917fae */ /* 0x000fe2000c9a1012 */
[----:B------:R-:W-:Y:S01]  /*41b0*/  ISETP.GE.U32.AND P1, PT, R5, 0x7fffff9a, PT ;  /* 0x7fffff9a0500780c */ /* 0x000fe20003f26070 */
[----:B------:R-:W-:Y:S01]  /*41c0*/  VIADD R5, R169, 0xffffffb8 ;  /* 0xffffffb8a9057836 */ /* 0x000fe20000000000 */
[----:B------:R-:W-:-:S04]  /*41d0*/  ISETP.GE.U32.AND P3, PT, R4, 0x7fffff9b, PT ;  /* 0x7fffff9b0400780c */ /* 0x000fc80003f66070 */
[----:B------:R-:W-:-:S03]  /*41e0*/  ISETP.GE.U32.AND P5, PT, R5, 0x7fffff99, PT ;  /* 0x7fffff990500780c */ /* 0x000fc60003fa6070 */
[----:B------:R-:W-:Y:S01]  /*41f0*/  LDGSTS.E [R145+0x10], desc[UR18][R202.64], !P2 ;  /* 0x00010000ca917fae */ /* 0x000fe2000d1a1012 */
[----:B------:R-:W-:-:S05]  /*4200*/  IADD3 R4, P2, PT, R56, R185, RZ ;  /* 0x000000b938047210 */ /* 0x000fca0007f5e0ff */
[----:B------:R-:W-:Y:S01]  /*4210*/  LDGSTS.E [R145+0x14], desc[UR18][R196.64], !P3 ;  /* 0x00014000c4917fae */ /* 0x000fe2000d9a1012 */
[----:B------:R-:W-:Y:S01]  /*4220*/  IMAD.X R5, R57, 0x1, R183, P2 ;  /* 0x0000000139057824 */ /* 0x000fe200010e06b7 */
[----:B------:R-:W-:Y:S02]  /*4230*/  ISETP.GE.U32.AND P2, PT, R6, 0x7fffff98, PT ;  /* 0x7fffff980600780c */ /* 0x000fe40003f46070 */
[----:B------:R-:W-:Y:S01]  /*4240*/  LDGSTS.E [R145+0x18], desc[UR18][R198.64], !P1 ;  /* 0x00018000c6917fae */ /* 0x000fe2000c9a1012 */
[----:B------:R-:W-:Y:S01]  /*4250*/  ISETP.GE.U32.AND P3, PT, R7, 0x7fffff97, PT ;  /* 0x7fffff970700780c */ /* 0x000fe20003f66070 */
[----:B------:R-:W-:Y:S01]  /*4260*/  VIADD R7, R169, 0xffffffb5 ;  /* 0xffffffb5a9077836 */ /* 0x000fe20000000000 */
[-C--:B------:R-:W-:Y:S01]  /*4270*/  IADD3 R8, P1, PT, R54, R185.reuse, RZ ;  /* 0x000000b936087210 */ /* 0x080fe20007f3e0ff */
[----:B------:R-:W-:Y:S01]  /*4280*/  LDGSTS.E [R145+0x1c], desc[UR18][R204.64], !P5 ;  /* 0x0001c000cc917fae */ /* 0x000fe2000e9a1012 */
[----:B------:R-:W-:-:S03]  /*4290*/  IADD3 R6, P5, PT, R52, R185, RZ ;  /* 0x000000b934067210 */ /* 0x000fc60007fbe0ff */
[--C-:B------:R-:W-:Y:S01]  /*42a0*/  IMAD.X R9, R55, 0x1, R183.reuse, P1 ;  /* 0x0000000137097824 */ /* 0x100fe200008e06b7 */
[----:B------:R-:W-:Y:S01]  /*42b0*/  ISETP.GE.U32.AND P1, PT, R7, 0x7fffff96, PT ;  /* 0x7fffff960700780c */ /* 0x000fe20003f26070 */
[----:B------:R-:W-:Y:S01]  /*42c0*/  IMAD.X R7, R53, 0x1, R183, P5 ;  /* 0x0000000135077824 */ /* 0x000fe200028e06b7 */
[----:B------:R1:W-:Y:S01]  /*42d0*/  LDGSTS.E [R145+0x20], desc[UR18][R10.64], !P2 ;  /* 0x000200000a917fae */ /* 0x0003e2000d1a1012 */
[----:B------:R-:W-:Y:S01]  /*42e0*/  ISETP.GE.U32.AND P2, PT, R16, 0x7fffff95, PT ;  /* 0x7fffff951000780c */ /* 0x000fe20003f46070 */
[----:B------:R-:W-:Y:S02]  /*42f0*/  VIADD R16, R169, 0xffffffad ;  /* 0xffffffada9107836 */ /* 0x000fe40000000000 */
[----:B------:R2:W-:Y:S01]  /*4300*/  LDGSTS.E [R145+0x24], desc[UR18][R12.64], !P3 ;  /* 0x000240000c917fae */ /* 0x0005e2000d9a1012 */
[----:B------:R-:W-:Y:S01]  /*4310*/  ISETP.GE.U32.AND P3, PT, R17, 0x7fffff8d, PT ;  /* 0x7fffff8d1100780c */ /* 0x000fe20003f66070 */
[----:B------:R-:W-:-:S05]  /*4320*/  VIADD R17, R169, 0xffffffae ;  /* 0xffffffaea9117836 */ /* 0x000fca0000000000 */
[----:B------:R3:W-:Y:S01]  /*4330*/  LDGSTS.E [R145+0x28], desc[UR18][R14.64], !P1 ;  /* 0x000280000e917fae */ /* 0x0007e2000c9a1012 */
[----:B------:R-:W-:Y:S01]  /*4340*/  ISETP.GE.U32.AND P1, PT, R16, 0x7fffff8e, PT ;  /* 0x7fffff8e1000780c */ /* 0x000fe20003f26070 */
[----:B------:R-:W-:Y:S01]  /*4350*/  VIADD R16, R169, 0xffffffaf ;  /* 0xffffffafa9107836 */ /* 0x000fe20000000000 */
[----:B------:R-:W-:Y:S01]  /*4360*/  ISETP.GE.U32.AND P5, PT, R17, 0x7fffff8f, PT ;  /* 0x7fffff8f1100780c */ /* 0x000fe20003fa6070 */
[C---:B-1----:R-:W-:Y:S01]  /*4370*/  VIADD R11, R169.reuse, 0xffffffa8 ;  /* 0xffffffa8a90b7836 */ /* 0x042fe20000000000 */
[----:B------:R-:W-:Y:S01]  /*4380*/  SEL R17, RZ, 0x1, P3 ;  /* 0x00000001ff117807 */ /* 0x000fe20001800000 */
[----:B------:R-:W-:Y:S01]  /*4390*/  VIADD R10, R169, 0xffffffa9 ;  /* 0xffffffa9a90a7836 */ /* 0x000fe20000000000 */
[----:B------:R-:W-:Y:S01]  /*43a0*/  ISETP.GE.U32.AND P3, PT, R16, 0x7fffff90, PT ;  /* 0x7fffff901000780c */ /* 0x000fe20003f66070 */
[----:B------:R1:W-:Y:S01]  /*43b0*/  LDGSTS.E [R145+0x2c], desc[UR18][R4.64], !P2 ;  /* 0x0002c00004917fae */ /* 0x0003e2000d1a1012 */
[----:B------:R-:W-:Y:S02]  /*43c0*/  SEL R16, RZ, 0x1fffe, P1 ;  /* 0x0001fffeff107807 */ /* 0x000fe40000800000 */
[----:B------:R-:W-:Y:S01]  /*43d0*/  ISETP.GE.U32.AND P1, PT, R11, 0x7fffff89, PT ;  /* 0x7fffff890b00780c */ /* 0x000fe20003f26070 */
[----:B------:R-:W-:Y:S01]  /*43e0*/  VIADD R11, R169, 0xffffffaa ;  /* 0xffffffaaa90b7836 */ /* 0x000fe20000000000 */
[----:B--2---:R-:W-:Y:S01]  /*43f0*/  SEL R12, RZ, 0x4, P5 ;  /* 0x00000004ff0c7807 */ /* 0x004fe20002800000 */
[----:B------:R-:W-:Y:S01]  /*4400*/  IMAD.IADD R16, R17, 0x1, R16 ;  /* 0x0000000111107824 */ /* 0x000fe200078e0210 */
[----:B------:R-:W-:Y:S01]  /*4410*/  ISETP.GE.U32.AND P5, PT, R10, 0x7fffff8a, PT ;  /* 0x7fffff8a0a00780c */ /* 0x000fe20003fa6070 */
[----:B------:R-:W-:Y:S01]  /*4420*/  VIADD R10, R169, 0xffffffab ;  /* 0xffffffaba90a7836 */ /* 0x000fe20000000000 */
[----:B------:R-:W-:-:S02]  /*4430*/  SEL R13, RZ, 0x7fff8, P3 ;  /* 0x0007fff8ff0d7807 */ /* 0x000fc40001800000 */
[----:B------:R-:W-:Y:S01]  /*4440*/  ISETP.GE.U32.AND P3, PT, R11, 0x7fffff8b, PT ;  /* 0x7fffff8b0b00780c */ /* 0x000fe20003f66070 */
[C---:B------:R-:W-:Y:S01]  /*4450*/  VIADD R11, R169.reuse, 0xffffffa4 ;  /* 0xffffffa4a90b7836 */ /* 0x040fe20000000000 */
[----:B---3--:R-:W-:Y:S02]  /*4460*/  SEL R15, RZ, 0x1, P1 ;  /* 0x00000001ff0f7807 */ /* 0x008fe40000800000 */
[----:B------:R-:W-:Y:S01]  /*4470*/  ISETP.GE.U32.AND P1, PT, R10, 0x7fffff8c, PT ;  /* 0x7fffff8c0a00780c */ /* 0x000fe20003f26070 */
[----:B------:R-:W-:Y:S01]  /*4480*/  VIADD R10, R169, 0xffffffa5 ;  /* 0xffffffa5a90a7836 */ /* 0x000fe20000000000 */
[----:B------:R-:W-:Y:S02]  /*4490*/  SEL R18, RZ, 0x1fffe, P5 ;  /* 0x0001fffeff127807 */ /* 0x000fe40002800000 */
[----:B------:R-:W-:Y:S02]  /*44a0*/  ISETP.GE.U32.AND P5, PT, R11, 0x7fffff85, PT ;  /* 0x7fffff850b00780c */ /* 0x000fe40003fa6070 */
[----:B------:R-:W-:Y:S01]  /*44b0*/  SEL R11, RZ, 0x4, P3 ;  /* 0x00000004ff0b7807 */ /* 0x000fe20001800000 */
[----:B------:R-:W-:Y:S01]  /*44c0*/  IMAD.IADD R15, R15, 0x1, R18 ;  /* 0x000000010f0f7824 */ /* 0x000fe200078e0212 */
[----:B------:R-:W-:Y:S01]  /*44d0*/  ISETP.GE.U32.AND P3, PT, R10, 0x7fffff86, PT ;  /* 0x7fffff860a00780c */ /* 0x000fe20003f66070 */
[----:B------:R-:W-:Y:S01]  /*44e0*/  VIADD R10, R169, 0xffffffa1 ;  /* 0xffffffa1a90a7836 */ /* 0x000fe20000000000 */
[----:B------:R-:W-:-:S02]  /*44f0*/  SEL R14, RZ, 0x7fff8, P1 ;  /* 0x0007fff8ff0e7807 */ /* 0x000fc40000800000 */
[----:B------:R-:W-:Y:S01]  /*4500*/  ISETP.GE.U32.AND P1, PT, R20, 0x7fffff87, PT ;  /* 0x7fffff871400780c */ /* 0x000fe20003f26070 */
[C---:B------:R-:W-:Y:S01]  /*4510*/  VIADD R20, R169.reuse, 0xffffffa2 ;  /* 0xffffffa2a9147836 */ /* 0x040fe20000000000 */
[----:B------:R-:W-:Y:S02]  /*4520*/  SEL R22, RZ, 0x1fffe, P3 ;  /* 0x0001fffeff167807 */ /* 0x000fe40001800000 */
[----:B------:R-:W-:Y:S02]  /*4530*/  SEL R21, RZ, 0x1, P5 ;  /* 0x00000001ff157807 */ /* 0x000fe40002800000 */
[----:B------:R-:W-:Y:S01]  /*4540*/  ISETP.GE.U32.AND P3, PT, R10, 0x7fffff82, PT ;  /* 0x7fffff820a00780c */ /* 0x000fe20003f66070 */
[----:B------:R-:W-:Y:S01]  /*4550*/  VIADD R10, R169, 0xffffffa0 ;  /* 0xffffffa0a90a7836 */ /* 0x000fe20000000000 */
[----:B------:R-:W-:Y:S01]  /*4560*/  ISETP.GE.U32.AND P5, PT, R19, 0x7fffff88, PT ;  /* 0x7fffff881300780c */ /* 0x000fe20003fa6070 */
[----:B------:R-:W-:Y:S01]  /*4570*/  IMAD.IADD R21, R21, 0x1, R22 ;  /* 0x0000000115157824 */ /* 0x000fe200078e0216 */
[----:B------:R-:W-:-:S02]  /*4580*/  SEL R19, RZ, 0x4, P1 ;  /* 0x00000004ff137807 */ /* 0x000fc40000800000 */
[----:B------:R-:W-:Y:S02]  /*4590*/  ISETP.GE.U32.AND P1, PT, R20, 0x7fffff83, PT ;  /* 0x7fffff831400780c */ /* 0x000fe40003f26070 */
[----:B------:R-:W-:Y:S02]  /*45a0*/  SEL R20, RZ, 0x7fff8, P5 ;  /* 0x0007fff8ff147807 */ /* 0x000fe40002800000 */
[----:B------:R-:W-:Y:S02]  /*45b0*/  ISETP.GE.U32.AND P5, PT, R10, 0x7fffff81, PT ;  /* 0x7fffff810a00780c */ /* 0x000fe40003fa6070 */
[----:B------:R-:W-:Y:S02]  /*45c0*/  SEL R25, RZ, 0x1fffe, P3 ;  /* 0x0001fffeff197807 */ /* 0x000fe40001800000 */
[----:B------:R-:W-:Y:S02]  /*45d0*/  ISETP.GE.U32.AND P3, PT, R23, 0x7fffff94, PT ;  /* 0x7fffff941700780c */ /* 0x000fe40003f66070 */
[----:B------:R-:W-:-:S02]  /*45e0*/  SEL R23, RZ, 0x4, P1 ;  /* 0x00000004ff177807 */ /* 0x000fc40000800000 */
[----:B------:R-:W-:Y:S02]  /*45f0*/  ISETP.GE.U32.AND P1, PT, R24, 0x7fffff84, PT ;  /* 0x7fffff841800780c */ /* 0x000fe40003f26070 */
[----:B------:R-:W-:Y:S02]  /*4600*/  SEL R24, RZ, 0x1, P5 ;  /* 0x00000001ff187807 */ /* 0x000fe40002800000 */
[----:B------:R-:W-:Y:S02]  /*4610*/  LOP3.LUT R15, R15, 0x3, RZ, 0xc0, !PT ;  /* 0x000000030f0f7812 */ /* 0x000fe400078ec0ff */
[----:B------:R-:W-:Y:S01]  /*4620*/  SEL R18, RZ, 0x7fff8, P1 ;  /* 0x0007fff8ff127807 */ /* 0x000fe20000800000 */
[----:B------:R-:W-:Y:S01]  /*4630*/  IMAD.IADD R24, R24, 0x1, R25 ;  /* 0x0000000118187824 */ /* 0x000fe200078e0219 */
[----:B------:R-:W-:Y:S01]  /*4640*/  IADD3 R11, PT, PT, R15, R14, R11 ;  /* 0x0000000e0f0b7210 */ /* 0x000fe20007ffe00b */
[----:B------:R2:W-:Y:S01]  /*4650*/  LDGSTS.E [R145+0x30], desc[UR18][R8.64], !P3 ;  /* 0x0003000008917fae */ /* 0x0005e2000d9a1012 */
[----:B------:R-:W-:-:S02]  /*4660*/  LOP3.LUT R21, R21, 0x3, RZ, 0xc0, !PT ;  /* 0x0000000315157812 */ /* 0x000fc400078ec0ff */
[----:B------:R-:W-:Y:S01]  /*4670*/  LOP3.LUT R24, R24, 0x3, RZ, 0xc0, !PT ;  /* 0x0000000318187812 */ /* 0x000fe200078ec0ff */
[----:B------:R-:W-:Y:S01]  /*4680*/  IMAD.SHL.U32 R11, R11, 0x100, RZ ;  /* 0x000001000b0b7824 */ /* 0x000fe200078e00ff */
[----:B------:R-:W-:Y:S02]  /*4690*/  LOP3.LUT R16, R16, 0x3, RZ, 0xc0, !PT ;  /* 0x0000000310107812 */ /* 0x000fe400078ec0ff */
[----:B------:R-:W-:Y:S02]  /*46a0*/  IADD3 R18, PT, PT, R24, R18, R23 ;  /* 0x0000001218127210 */ /* 0x000fe40007ffe017 */
[----:B------:R-:W-:Y:S02]  /*46b0*/  IADD3 R19, PT, PT, R21, R20, R19 ;  /* 0x0000001415137210 */ /* 0x000fe40007ffe013 */
[----:B------:R-:W-:Y:S02]  /*46c0*/  LOP3.LUT R18, R18, 0xf, RZ, 0xc0, !PT ;  /* 0x0000000f12127812 */ /* 0x000fe400078ec0ff */
[----:B------:R-:W-:Y:S01]  /*46d0*/  IADD3 R12, PT, PT, R16, R13, R12 ;  /* 0x0000000d100c7210 */ /* 0x000fe20007ffe00c */
[----:B------:R-:W-:Y:S01]  /*46e0*/  VIADD R13, R169, 0xffffffb2 ;  /* 0xffffffb2a90d7836 */ /* 0x000fe20000000000 */
[----:B------:R-:W-:Y:S01]  /*46f0*/  LOP3.LUT R11, R11, 0xf00, RZ, 0xe2, !PT ;  /* 0x00000f000b0b7812 */ /* 0x000fe200078ee2ff */
[----:B------:R-:W-:-:S03]  /*4700*/  IMAD R18, R19, 0x10, R18 ;  /* 0x0000001013127824 */ /* 0x000fc600078e0212 */
[----:B------:R-:W-:Y:S01]  /*4710*/  ISETP.GE.U32.AND P2, PT, R13, 0x7fffff93, PT ;  /* 0x7fffff930d00780c */ /* 0x000fe20003f46070 */
[----:B------:R-:W-:Y:S01]  /*4720*/  IMAD R13, R12, 0x1000, R11 ;  /* 0x000010000c0d7824 */ /* 0x000fe200078e020b */
[----:B------:R-:W-:Y:S01]  /*4730*/  LOP3.LUT R18, R18, 0xff, RZ, 0xc0, !PT ;  /* 0x000000ff12127812 */ /* 0x000fe200078ec0ff */
[C---:B------:R-:W-:Y:S01]  /*4740*/  VIADD R11, R169.reuse, 0xffffffb1 ;  /* 0xffffffb1a90b7836 */ /* 0x040fe20000000000 */
[-C--:B------:R-:W-:Y:S01]  /*4750*/  IADD3 R12, P3, PT, R50, R185.reuse, RZ ;  /* 0x000000b9320c7210 */ /* 0x080fe20007f7e0ff */
[----:B------:R-:W-:Y:S02]  /*4760*/  VIADD R169, R169, 0xffffffb0 ;  /* 0xffffffb0a9a97836 */ /* 0x000fe40000000000 */
[----:B------:R-:W-:Y:S01]  /*4770*/  IMAD.IADD R18, R13, 0x1, R18 ;  /* 0x000000010d127824 */ /* 0x000fe200078e0212 */
[----:B------:R-:W-:Y:S01]  /*4780*/  ISETP.GE.U32.AND P1, PT, R11, 0x7fffff92, PT ;  /* 0x7fffff920b00780c */ /* 0x000fe20003f26070 */
[----:B------:R-:W-:Y:S01]  /*4790*/  IMAD.X R13, R51, 0x1, R183, P3 ;  /* 0x00000001330d7824 */ /* 0x000fe200018e06b7 */
[----:B-1----:R-:W-:-:S02]  /*47a0*/  IADD3 R4, P3, PT, R48, R185, RZ ;  /* 0x000000b930047210 */ /* 0x002fc40007f7e0ff */
[----:B------:R-:W-:Y:S01]  /*47b0*/  LOP3.LUT R11, R18, 0xffff, RZ, 0xc0, !PT ;  /* 0x0000ffff120b7812 */ /* 0x000fe200078ec0ff */
[----:B------:R1:W-:Y:S01]  /*47c0*/  LDGSTS.E [R145+0x34], desc[UR18][R6.64], !P2 ;  /* 0x0003400006917fae */ /* 0x0003e2000d1a1012 */
[----:B------:R-:W-:Y:S02]  /*47d0*/  ISETP.GE.U32.AND P2, PT, R169, 0x7fffff91, PT ;  /* 0x7fffff91a900780c */ /* 0x000fe40003f46070 */
[--C-:B------:R-:W-:Y:S02]  /*47e0*/  SHF.R.U32.HI R5, RZ, 0xf, R11.reuse ;  /* 0x0000000fff057819 */ /* 0x100fe4000001160b */
[--C-:B------:R-:W-:Y:S02]  /*47f0*/  SHF.R.U32.HI R14, RZ, 0xe, R11.reuse ;  /* 0x0000000eff0e7819 */ /* 0x100fe4000001160b */
[----:B------:R-:W-:Y:S01]  /*4800*/  SHF.R.U32.HI R16, RZ, 0x8, R11 ;  /* 0x00000008ff107819 */ /* 0x000fe2000001160b */
[----:B------:R3:W-:Y:S01]  /*4810*/  LDGSTS.E [R145+0x38], desc[UR18][R12.64], !P1 ;  /* 0x000380000c917fae */ /* 0x0007e2000c9a1012 */
[----:B------:R-:W-:Y:S01]  /*4820*/  LOP3.LUT P1, RZ, R5, 0x1, RZ, 0xc0, !PT ;  /* 0x0000000105ff7812 */ /* 0x000fe2000782c0ff */
[----:B------:R-:W-:Y:S01]  /*4830*/  IMAD.X R5, R49, 0x1, R183, P3 ;  /* 0x0000000131057824 */ /* 0x000fe200018e06b7 */
[----:B--2---:R-:W-:-:S02]  /*4840*/  IADD3 R8, P3, PT, R46, R185, RZ ;  /* 0x000000b92e087210 */ /* 0x004fc40007f7e0ff */
[----:B-1----:R-:W-:Y:S02]  /*4850*/  SHF.R.U32.HI R7, RZ, 0xd, R11 ;  /* 0x0000000dff077819 */ /* 0x002fe4000001160b */
[----:B------:R1:W-:Y:S01]  /*4860*/  LDGSTS.E [R145+0x3c], desc[UR18][R4.64], !P2 ;  /* 0x0003c00004917fae */ /* 0x0003e2000d1a1012 */
[----:B------:R-:W-:Y:S01]  /*4870*/  IMAD.X R9, R47, 0x1, R183, P3 ;  /* 0x000000012f097824 */ /* 0x000fe200018e06b7 */
[-C--:B------:R-:W-:Y:S02]  /*4880*/  IADD3 R6, P3, PT, R44, R185.reuse, RZ ;  /* 0x000000b92c067210 */ /* 0x080fe40007f7e0ff */
[----:B------:R-:W-:Y:S02]  /*4890*/  LOP3.LUT P2, RZ, R14, 0x1, RZ, 0xc0, !PT ;  /* 0x000000010eff7812 */ /* 0x000fe4000784c0ff */
[----:B------:R-:W-:Y:S01]  /*48a0*/  SHF.R.U32.HI R14, RZ, 0xc, R11 ;  /* 0x0000000cff0e7819 */ /* 0x000fe2000001160b */
[----:B------:R2:W-:Y:S01]  /*48b0*/  LDGSTS.E [R145+0x40], desc[UR18][R8.64], P1 ;  /* 0x0004000008917fae */ /* 0x0005e200089a1012 */
[----:B------:R-:W-:Y:S01]  /*48c0*/  LOP3.LUT P1, RZ, R7, 0x1, RZ, 0xc0, !PT ;  /* 0x0000000107ff7812 */ /* 0x000fe2000782c0ff */
[----:B------:R-:W-:Y:S01]  /*48d0*/  IMAD.X R7, R45, 0x1, R183, P3 ;  /* 0x000000012d077824 */ /* 0x000fe200018e06b7 */
[----:B---3--:R-:W-:-:S02]  /*48e0*/  IADD3 R12, P3, PT, R42, R185, RZ ;  /* 0x000000b92a0c7210 */ /* 0x008fc40007f7e0ff */
[----:B------:R-:W-:-:S03]  /*48f0*/  SHF.R.U32.HI R17, RZ, 0x7, R11 ;  /* 0x00000007ff117819 */ /* 0x000fc6000001160b */
[----:B------:R-:W-:Y:S01]  /*4900*/  IMAD.X R13, R43, 0x1, R183, P3 ;  /* 0x000000012b0d7824 */ /* 0x000fe200018e06b7 */
[-C--:B-1----:R-:W-:Y:S01]  /*4910*/  IADD3 R4, P3, PT, R40, R185.reuse, RZ ;  /* 0x000000b928047210 */ /* 0x082fe20007f7e0ff */
[----:B------:R1:W-:Y:S01]  /*4920*/  LDGSTS.E [R145+0x44], desc[UR18][R6.64], P2 ;  /* 0x0004400006917fae */ /* 0x0003e200091a1012 */
[----:B------:R-:W-:Y:S02]  /*4930*/  LOP3.LUT P2, RZ, R14, 0x1, RZ, 0xc0, !PT ;  /* 0x000000010eff7812 */ /* 0x000fe4000784c0ff */
[----:B--2---:R-:W-:Y:S01]  /*4940*/  SHF.R.U32.HI R9, RZ, 0xb, R11 ;  /* 0x0000000bff097819 */ /* 0x004fe2000001160b */
[----:B------:R-:W-:Y:S01]  /*4950*/  LDGSTS.E [R145+0x48], desc[UR18][R12.64], P1 ;  /* 0x000480000c917fae */ /* 0x000fe200089a1012 */
[-C--:B------:R-:W-:Y:S01]  /*4960*/  IADD3 R14, P1, PT, R38, R185.reuse, RZ ;  /* 0x000000b9260e7210 */ /* 0x080fe20007f3e0ff */
[----:B------:R-:W-:Y:S01]  /*4970*/  IMAD.X R5, R41, 0x1, R183, P3 ;  /* 0x0000000129057824 */ /* 0x000fe200018e06b7 */
[----:B------:R-:W-:-:S03]  /*4980*/  IADD3 R8, P3, PT, R36, R185, RZ ;  /* 0x000000b924087210 */ /* 0x000fc60007f7e0ff */
[--C-:B------:R-:W-:Y:S01]  /*4990*/  IMAD.X R15, R39, 0x1, R183.reuse, P1 ;  /* 0x00000001270f7824 */ /* 0x100fe200008e06b7 */
[----:B------:R-:W-:Y:S01]  /*49a0*/  LOP3.LUT P1, RZ, R9, 0x1, RZ, 0xc0, !PT ;  /* 0x0000000109ff7812 */ /* 0x000fe2000782c0ff */
[----:B------:R-:W-:Y:S01]  /*49b0*/  IMAD.X R9, R37, 0x1, R183, P3 ;  /* 0x0000000125097824 */ /* 0x000fe200018e06b7 */
[--C-:B-1----:R-:W-:Y:S01]  /*49c0*/  SHF.R.U32.HI R6, RZ, 0xa, R11.reuse ;  /* 0x0000000aff067819 */ /* 0x102fe2000001160b */
[----:B------:R1:W-:Y:S01]  /*49d0*/  LDGSTS.E [R145+0x4c], desc[UR18][R4.64], P2 ;  /* 0x0004c00004917fae */ /* 0x0003e200091a1012 */
[----:B------:R-:W-:Y:S02]  /*49e0*/  SHF.R.U32.HI R7, RZ, 0x9, R11 ;  /* 0x00000009ff077819 */ /* 0x000fe4000001160b */
[----:B------:R-:W-:Y:S02]  /*49f0*/  LOP3.LUT P2, RZ, R6, 0x1, RZ, 0xc0, !PT ;  /* 0x0000000106ff7812 */ /* 0x000fe4000784c0ff */
[----:B------:R-:W-:Y:S02]  /*4a00*/  IADD3 R2, P3, PT, R2, R185, RZ ;  /* 0x000000b902027210 */ /* 0x000fe40007f7e0ff */
[----:B------:R-:W-:-:S03]  /*4a10*/  SHF.L.U64.HI R37, R65, 0x2, R28 ;  /* 0x0000000241257819 */ /* 0x000fc6000001021c */
[----:B------:R2:W-:Y:S01]  /*4a20*/  LDGSTS.E [R145+0x50], desc[UR18][R14.64], P1 ;  /* 0x000500000e917fae */ /* 0x0005e200089a1012 */
[----:B------:R-:W-:Y:S01]  /*4a30*/  LOP3.LUT P1, RZ, R7, 0x1, RZ, 0xc0, !PT ;  /* 0x0000000107ff7812 */ /* 0x000fe2000782c0ff */
[----:B------:R-:W-:Y:S01]  /*4a40*/  IMAD.X R3, R3, 0x1, R183, P3 ;  /* 0x0000000103037824 */ /* 0x000fe200018e06b7 */
[----:B------:R-:W-:-:S03]  /*4a50*/  IADD3 R6, P3, PT, R66, R185, RZ ;  /* 0x000000b942067210 */ /* 0x000fc60007f7e0ff */
[----:B------:R3:W-:Y:S01]  /*4a60*/  LDGSTS.E [R145+0x54], desc[UR18][R8.64], P2 ;  /* 0x0005400008917fae */ /* 0x0007e200091a1012 */
[-C--:B-1----:R-:W-:Y:S01]  /*4a70*/  IADD3 R4, P2, PT, R72, R185.reuse, RZ ;  /* 0x000000b948047210 */ /* 0x082fe20007f5e0ff */
[----:B------:R-:W-:Y:S01]  /*4a80*/  IMAD.X R7, R67, 0x1, R183, P3 ;  /* 0x0000000143077824 */ /* 0x000fe200018e06b7 */
[----:B------:R-:W-:-:S03]  /*4a90*/  IADD3 R12, P3, PT, R68, R185, RZ ;  /* 0x000000b9440c7210 */ /* 0x000fc60007f7e0ff */
[--C-:B------:R-:W-:Y:S02]  /*4aa0*/  IMAD.X R5, R73, 0x1, R183.reuse, P2 ;  /* 0x0000000149057824 */ /* 0x100fe400010e06b7 */
[----:B------:R1:W-:Y:S01]  /*4ab0*/  LDGSTS.E [R145+0x58], desc[UR18][R2.64], P1 ;  /* 0x0005800002917fae */ /* 0x0003e200089a1012 */
[----:B------:R-:W-:Y:S01]  /*4ac0*/  LOP3.LUT P1, RZ, R16, 0x1, RZ, 0xc0, !PT ;  /* 0x0000000110ff7812 */ /* 0x000fe2000782c0ff */
[----:B------:R-:W-:Y:S01]  /*4ad0*/  IMAD.X R13, R69, 0x1, R183, P3 ;  /* 0x00000001450d7824 */ /* 0x000fe200018e06b7 */
[-C--:B--2---:R-:W-:Y:S02]  /*4ae0*/  IADD3 R14, P3, PT, R74, R185.reuse, RZ ;  /* 0x000000b94a0e7210 */ /* 0x084fe40007f7e0ff */
[----:B------:R-:W-:-:S03]  /*4af0*/  IADD3 R16, P2, PT, R76, R185, RZ ;  /* 0x000000b94c107210 */ /* 0x000fc60007f5e0ff */
[--C-:B------:R-:W-:Y:S01]  /*4b00*/  IMAD.X R15, R75, 0x1, R183.reuse, P3 ;  /* 0x000000014b0f7824 */ /* 0x100fe200018e06b7 */
[----:B------:R-:W-:Y:S01]  /*4b10*/  LOP3.LUT P3, RZ, R17, 0x1, RZ, 0xc0, !PT ;  /* 0x0000000111ff7812 */ /* 0x000fe2000786c0ff */
[----:B------:R-:W-:Y:S01]  /*4b20*/  IMAD.X R17, R77, 0x1, R183, P2 ;  /* 0x000000014d117824 */ /* 0x000fe200010e06b7 */
[----:B---3--:R-:W-:Y:S01]  /*4b30*/  IADD3 R8, P2, PT, R80, R185, RZ ;  /* 0x000000b950087210 */ /* 0x008fe20007f5e0ff */
[----:B-1----:R-:W-:Y:S01]  /*4b40*/  IMAD.SHL.U32 R3, R65, 0x4, RZ ;  /* 0x0000000441037824 */ /* 0x002fe200078e00ff */
[----:B------:R-:W-:Y:S01]  /*4b50*/  SHF.R.U32.HI R2, RZ, 0x6, R11 ;  /* 0x00000006ff027819 */ /* 0x000fe2000001160b */
[----:B------:R1:W-:Y:S02]  /*4b60*/  LDGSTS.E [R145+0x5c], desc[UR18][R6.64], P1 ;  /* 0x0005c00006917fae */ /* 0x0003e400089a1012 */
[----:B------:R-:W-:Y:S01]  /*4b70*/  IMAD.X R9, R81, 0x1, R183, P2 ;  /* 0x0000000151097824 */ /* 0x000fe200010e06b7 */
[----:B------:R-:W-:Y:S02]  /*4b80*/  LOP3.LUT P1, RZ, R2, 0x1, RZ, 0xc0, !PT ;  /* 0x0000000102ff7812 */ /* 0x000fe4000782c0ff */
[----:B------:R-:W-:-:S03]  /*4b90*/  SHF.R.U32.HI R2, RZ, 0x5, R11 ;  /* 0x00000005ff027819 */ /* 0x000fc6000001160b */
[----:B------:R2:W-:Y:S01]  /*4ba0*/  LDGSTS.E [R145+0x60], desc[UR18][R12.64], P3 ;  /* 0x000600000c917fae */ /* 0x0005e200099a1012 */
[----:B------:R-:W-:Y:S02]  /*4bb0*/  LOP3.LUT P2, RZ, R2, 0x1, RZ, 0xc0, !PT ;  /* 0x0000000102ff7812 */ /* 0x000fe4000784c0ff */
[----:B------:R-:W-:Y:S02]  /*4bc0*/  SHF.R.U32.HI R2, RZ, 0x4, R11 ;  /* 0x00000004ff027819 */ /* 0x000fe4000001160b */
[----:B------:R-:W-:-:S03]  /*4bd0*/  IADD3 R18, P3, PT, R172, R185, RZ ;  /* 0x000000b9ac127210 */ /* 0x000fc60007f7e0ff */
[----:B------:R3:W-:Y:S01]  /*4be0*/  LDGSTS.E [R145+0x64], desc[UR18][R4.64], P1 ;  /* 0x0006400004917fae */ /* 0x0007e200089a1012 */
[----:B------:R-:W-:Y:S01]  /*4bf0*/  LOP3.LUT P1, RZ, R2, 0x1, RZ, 0xc0, !PT ;  /* 0x0000000102ff7812 */ /* 0x000fe2000782c0ff */
[----:B------:R-:W-:Y:S01]  /*4c00*/  IMAD.X R19, R173, 0x1, R183, P3 ;  /* 0x00000001ad137824 */ /* 0x000fe200018e06b7 */
[----:B------:R-:W-:Y:S02]  /*4c10*/  SHF.R.U32.HI R2, RZ, 0x3, R11 ;  /* 0x00000003ff027819 */ /* 0x000fe4000001160b */
[-C--:B------:R-:W-:Y:S01]  /*4c20*/  IADD3 R20, P3, PT, R190, R185.reuse, RZ ;  /* 0x000000b9be147210 */ /* 0x080fe20007f7e0ff */
[----:B------:R4:W-:Y:S01]  /*4c30*/  LDGSTS.E [R145+0x68], desc[UR18][R14.64], P2 ;  /* 0x000680000e917fae */ /* 0x0009e200091a1012 */
[----:B-1----:R-:W-:-:S03]  /*4c40*/  IADD3 R6, P2, PT, R188, R185, RZ ;  /* 0x000000b9bc067210 */ /* 0x002fc60007f5e0ff */
[--C-:B------:R-:W-:Y:S01]  /*4c50*/  IMAD.X R21, R191, 0x1, R183.reuse, P3 ;  /* 0x00000001bf157824 */ /* 0x100fe200018e06b7 */
[-C--:B--2---:R-:W-:Y:S01]  /*4c60*/  IADD3 R12, P3, PT, R170, R3.reuse, RZ ;  /* 0x00000003aa0c7210 */ /* 0x084fe20007f7e0ff */
[----:B------:R-:W-:Y:S01]  /*4c70*/  IMAD.X R7, R189, 0x1, R183, P2 ;  /* 0x00000001bd077824 */ /* 0x000fe200010e06b7 */
[----:B------:R-:W-:Y:S01]  /*4c80*/  LOP3.LUT P2, RZ, R2, 0x1, RZ, 0xc0, !PT ;  /* 0x0000000102ff7812 */ /* 0x000fe2000784c0ff */
[----:B------:R-:W-:Y:S01]  /*4c90*/  LDGSTS.E [R145+0x6c], desc[UR18][R16.64], P1 ;  /* 0x0006c00010917fae */ /* 0x000fe200089a1012 */
[-C--:B---3--:R-:W-:Y:S01]  /*4ca0*/  IADD3 R4, P1, PT, R174, R3.reuse, RZ ;  /* 0x00000003ae047210 */ /* 0x088fe20007f3e0ff */
[----:B------:R-:W-:Y:S01]  /*4cb0*/  IMAD.X R13, R171, 0x1, R37, P3 ;  /* 0x00000001ab0d7824 */ /* 0x000fe200018e0625 */
[----:B------:R-:W-:Y:S02]  /*4cc0*/  SHF.R.U32.HI R2, RZ, 0x2, R11 ;  /* 0x00000002ff027819 */ /* 0x000fe4000001160b */
[----:B----4-:R-:W-:Y:S01]  /*4cd0*/  IADD3 R14, P3, PT, R176, R3, RZ ;  /* 0x00000003b00e7210 */ /* 0x010fe20007f7e0ff */
[----:B------:R-:W-:Y:S01]  /*4ce0*/  IMAD.X R5, R175, 0x1, R37, P1 ;  /* 0x00000001af057824 */ /* 0x000fe200008e0625 */
[----:B------:R-:W-:-:S02]  /*4cf0*/  LOP3.LUT P1, RZ, R2, 0x1, RZ, 0xc0, !PT ;  /* 0x0000000102ff7812 */ /* 0x000fc4000782c0ff */
[----:B------:R-:W-:Y:S01]  /*4d00*/  SHF.R.U32.HI R11, RZ, 0x1, R11 ;  /* 0x00000001ff0b7819 */ /* 0x000fe2000001160b */
[----:B------:R-:W-:Y:S01]  /*4d10*/  IMAD.X R15, R177, 0x1, R37, P3 ;  /* 0x00000001b10f7824 */ /* 0x000fe200018e0625 */
[----:B------:R-:W-:Y:S01]  /*4d20*/  IADD3 R22, P3, PT, R178, R3, RZ ;  /* 0x00000003b2167210 */ /* 0x000fe20007f7e0ff */
[----:B------:R1:W-:Y:S01]  /*4d30*/  LDGSTS.E [R145+0x70], desc[UR18][R8.64], P2 ;  /* 0x0007000008917fae */ /* 0x0003e200091a1012 */
[----:B------:R-:W-:-:S03]  /*4d40*/  ISETP.GE.AND P2, PT, R86, R147, PT ;  /* 0x000000935600720c */ /* 0x000fc60003f46270 */
[----:B------:R-:W-:Y:S01]  /*4d50*/  IMAD.X R23, R179, 0x1, R37, P3 ;  /* 0x00000001b3177824 */ /* 0x000fe200018e0625 */
[----:B------:R-:W-:Y:S02]  /*4d60*/  SEL R2, RZ, 0x4, P2 ;  /* 0x00000004ff027807 */ /* 0x000fe40001000000 */
[----:B------:R-:W-:Y:S01]  /*4d70*/  ISETP.GT.AND P2, PT, R98, 0x5f, PT ;  /* 0x0000005f6200780c */ /* 0x000fe20003f44270 */
[----:B------:R2:W-:Y:S01]  /*4d80*/  LDGSTS.E [R145+0x74], desc[UR18][R18.64], P1 ;  /* 0x0007400012917fae */ /* 0x0005e200089a1012 */
[----:B------:R-:W-:Y:S02]  /*4d90*/  LOP3.LUT P1, RZ, R11, 0x1, RZ, 0xc0, !PT ;  /* 0x000000010bff7812 */ /* 0x000fe4000782c0ff */
[----:B------:R-:W-:Y:S02]  /*4da0*/  SEL R2, R2, RZ, P2 ;  /* 0x000000ff02027207 */ /* 0x000fe40001000000 */
[-C--:B-1----:R-:W-:Y:S02]  /*4db0*/  IADD3 R8, P2, PT, R186, R3.reuse, RZ ;  /* 0x00000003ba087210 */ /* 0x082fe40007f5e0ff */
[----:B------:R-:W-:-:S03]  /*4dc0*/  IADD3 R16, P3, PT, R180, R3, RZ ;  /* 0x00000003b4107210 */ /* 0x000fc60007f7e0ff */
[--C-:B------:R-:W-:Y:S01]  /*4dd0*/  IMAD.X R9, R187, 0x1, R37.reuse, P2 ;  /* 0x00000001bb097824 */ /* 0x100fe200010e0625 */
[----:B------:R-:W-:Y:S01]  /*4de0*/  ISETP.NE.U32.AND P2, PT, R2, RZ, PT ;  /* 0x000000ff0200720c */ /* 0x000fe20003f45070 */
[----:B------:R-:W-:Y:S01]  /*4df0*/  IMAD.X R17, R181, 0x1, R37, P3 ;  /* 0x00000001b5117824 */ /* 0x000fe200018e0625 */
[----:B------:R-:W-:Y:S01]  /*4e00*/  IADD3 R24, P3, PT, R192, R3, RZ ;  /* 0x00000003c0187210 */ /* 0x000fe20007f7e0ff */
[----:B------:R2:W-:Y:S01]  /*4e10*/  LDGSTS.E [R145+0x78], desc[UR18][R20.64], P1 ;  /* 0x0007800014917fae */ /* 0x0005e200089a1012 */
[----:B------:R-:W-:-:S03]  /*4e20*/  ISETP.GE.AND P1, PT, R98, 0x40, PT ;  /* 0x000000406200780c */ /* 0x000fc60003f26270 */
[----:B------:R-:W-:Y:S01]  /*4e30*/  IMAD.X R25, R193, 0x1, R37, P3 ;  /* 0x00000001c1197824 */ /* 0x000fe200018e0625 */
[----:B------:R-:W-:Y:S01]  /*4e40*/  IADD3 R26, P3, PT, R194, R3, RZ ;  /* 0x00000003c21a7210 */ /* 0x000fe20007f7e0ff */
[----:B------:R2:W-:Y:S01]  /*4e50*/  LDGSTS.E [R145+0x7c], desc[UR18][R6.64], !P5 ;  /* 0x0007c00006917fae */ /* 0x0005e2000e9a1012 */
[----:B------:R-:W-:-:S03]  /*4e60*/  ISETP.GE.AND P5, PT, R98, 0x20, PT ;  /* 0x000000206200780c */ /* 0x000fc60003fa6270 */
[----:B------:R-:W0:Y:S01]  /*4e70*/  LDGDEPBAR ;  /* 0x00000000000079af */ /* 0x000e220000000000 */
[----:B------:R-:W-:-:S03]  /*4e80*/  IMAD.X R27, R195, 0x1, R37, P3 ;  /* 0x00000001c31b7824 */ /* 0x000fc600018e0625 */
[----:B------:R2:W-:Y:S04]  /*4e90*/  LDGSTS.E [R167+0x14000], desc[UR18][R12.64], P2 ;  /* 0x140000000ca77fae */ /* 0x0005e800091a1012 */
[----:B------:R2:W-:Y:S04]  /*4ea0*/  LDGSTS.E [R167+0x14400], desc[UR18][R4.64], P2 ;  /* 0x1440000004a77fae */ /* 0x0005e800091a1012 */
[----:B------:R2:W-:Y:S04]  /*4eb0*/  LDGSTS.E [R167+0x14800], desc[UR18][R14.64], P2 ;  /* 0x148000000ea77fae */ /* 0x0005e800091a1012 */
[----:B------:R2:W-:Y:S04]  /*4ec0*/  LDGSTS.E [R167+0x14c00], desc[UR18][R22.64], P2 ;  /* 0x14c0000016a77fae */ /* 0x0005e800091a1012 */
[----:B------:R2:W-:Y:S04]  /*4ed0*/  LDGSTS.E [R167+0x15000], desc[UR18][R16.64], P2 ;  /* 0x1500000010a77fae */ /* 0x0005e800091a1012 */
[----:B------:R2:W-:Y:S04]  /*4ee0*/  LDGSTS.E [R167+0x15400], desc[UR18][R8.64], P2 ;  /* 0x1540000008a77fae */ /* 0x0005e800091a1012 */
[----:B------:R2:W-:Y:S04]  /*4ef0*/  LDGSTS.E [R167+0x15800], desc[UR18][R24.64], P2 ;  /* 0x1580000018a77fae */ /* 0x0005e800091a1012 */
[----:B------:R2:W-:Y:S04]  /*4f00*/  LDGSTS.E [R167+0x15c00], desc[UR18][R26.64], P2 ;  /* 0x15c000001aa77fae */ /* 0x0005e800091a1012 */
[----:B------:R-:W0:Y:S01]  /*4f10*/  LDGDEPBAR ;  /* 0x00000000000079af */ /* 0x000e220000000000 */
[----:B------:R-:W-:Y:S05]  /*4f20*/  @!P1 BRA `(.L_x_8) ;  /* 0x0000002000689947 */ /* 0x000fea0003800000 */
[----:B------:R-:W-:Y:S01]  /*4f30*/  SHF.R.S32.HI R2, RZ, 0x1f, R96 ;  /* 0x0000001fff027819 */ /* 0x000fe20000011460 */
[----:B------:R-:W1:Y:S01]  /*4f40*/  LDC.64 R40, c[0x0][0x380] ;  /* 0x0000e000ff287b82 */ /* 0x000e620000000a00 */
[----:B------:R-:W-:Y:S01]  /*4f50*/  IADD3 R43, P2, PT, R96, R163, RZ ;  /* 0x000000a3602b7210 */ /* 0x000fe20007f5e0ff */
[----:B--2---:R-:W-:Y:S01]  /*4f60*/  IMAD R27, R102, 0xc, RZ ;  /* 0x0000000c661b7824 */ /* 0x004fe200078e02ff */
[----:B------:R-:W-:Y:S01]  /*4f70*/  IADD3 R47, P1, PT, R96, R161, RZ ;  /* 0x000000a1602f7210 */ /* 0x000fe20007f3e0ff */
[----:B------:R-:W-:Y:S01]  /*4f80*/  IMAD R25, R28, 0xc, RZ ;  /* 0x0000000c1c197824 */ /* 0x000fe200078e02ff */
[-C--:B------:R-:W-:Y:S01]  /*4f90*/  LEA.HI.X.SX32 R110, R163, R2.reuse, 0x1, P2 ;  /* 0x00000002a36e7211 */ /* 0x080fe200010f0eff */
[----:B------:R-:W-:Y:S01]  /*4fa0*/  IMAD.MOV.U32 R4, RZ, RZ, RZ ;  /* 0x000000ffff047224 */ /* 0x000fe200078e00ff */
[-C--:B------:R-:W-:Y:S01]  /*4fb0*/  LEA.HI.X.SX32 R108, R161, R2.reuse, 0x1, P1 ;  /* 0x00000002a16c7211 */ /* 0x080fe200008f0eff */
[----:B------:R-:W2:Y:S01]  /*4fc0*/  LDC.64 R38, c[0x0][0x388] ;  /* 0x0000e200ff267b82 */ /* 0x000ea20000000a00 */
[C---:B------:R-:W-:Y:S01]  /*4fd0*/  IADD3 R51, P3, PT, R96.reuse, R159, RZ ;  /* 0x0000009f60337210 */ /* 0x040fe20007f7e0ff */
[----:B------:R-:W-:Y:S01]  /*4fe0*/  IMAD.MOV.U32 R42, RZ, RZ, RZ ;  /* 0x000000ffff2a7224 */ /* 0x000fe200078e00ff */
[C---:B------:R-:W-:Y:S01]  /*4ff0*/  IADD3 R55, P2, PT, R96.reuse, R157, RZ ;  /* 0x0000009d60377210 */ /* 0x040fe20007f5e0ff */
[----:B------:R-:W-:Y:S01]  /*5000*/  UMOV UR13, 0x1 ;  /* 0x00000001000d7882 */ /* 0x000fe20000000000 */
[C---:B------:R-:W-:Y:S01]  /*5010*/  IADD3 R59, P1, PT, R96.reuse, R155, RZ ;  /* 0x0000009b603b7210 */ /* 0x040fe20007f3e0ff */
[----:B------:R-:W-:Y:S01]  /*5020*/  UMOV UR16, 0x2 ;  /* 0x0000000200107882 */ /* 0x000fe20000000000 */
[-C--:B------:R-:W-:Y:S01]  /*5030*/  LEA.HI.X.SX32 R106, R159, R2.reuse, 0x1, P3 ;  /* 0x000000029f6a7211 */ /* 0x080fe200018f0eff */
[----:B------:R-:W-:Y:S01]  /*5040*/  UMOV UR5, URZ ;  /* 0x000000ff00057c82 */ /* 0x000fe20008000000 */
[-C--:B------:R-:W-:Y:S01]  /*5050*/  LEA.HI.X.SX32 R104, R157, R2.reuse, 0x1, P2 ;  /* 0x000000029d687211 */ /* 0x080fe200010f0eff */
[----:B------:R-:W-:Y:S01]  /*5060*/  UMOV UR6, URZ ;  /* 0x000000ff00067c82 */ /* 0x000fe20008000000 */
[----:B------:R-:W-:Y:S01]  /*5070*/  LEA.HI.X.SX32 R82, R155, R2, 0x1, P1 ;  /* 0x000000029b527211 */ /* 0x000fe200008f0eff */
[----:B------:R-:W-:Y:S01]  /*5080*/  UMOV UR7, URZ ;  /* 0x000000ff00077c82 */ /* 0x000fe20008000000 */
[----:B------:R-:W-:-:S02]  /*5090*/  IADD3 R63, P3, PT, R96, R153, RZ ;  /* 0x00000099603f7210 */ /* 0x000fc40007f7e0ff */
[C---:B------:R-:W-:Y:S01]  /*50a0*/  IADD3 R67, P2, PT, R96.reuse, R151, RZ ;  /* 0x0000009760437210 */ /* 0x040fe20007f5e0ff */
[----:B-1----:R-:W-:Y:S01]  /*50b0*/  IMAD.WIDE.U32 R40, R165, 0xc, R40 ;  /* 0x0000000ca5287825 */ /* 0x002fe200078e0028 */
[----:B------:R-:W-:Y:S02]  /*50c0*/  IADD3 R71, P1, PT, R96, R149, RZ ;  /* 0x0000009560477210 */ /* 0x000fe40007f3e0ff */
[-C--:B------:R-:W-:Y:S01]  /*50d0*/  LEA.HI.X.SX32 R80, R153, R2.reuse, 0x1, P3 ;  /* 0x0000000299507211 */ /* 0x080fe200018f0eff */
[----:B------:R-:W-:Y:S01]  /*50e0*/  IMAD.IADD R36, R41, 0x1, R27 ;  /* 0x0000000129247824 */ /* 0x000fe200078e021b */
[-C--:B------:R-:W-:Y:S02]  /*50f0*/  LEA.HI.X.SX32 R78, R151, R2.reuse, 0x1, P2 ;  /* 0x00000002974e7211 */ /* 0x080fe400010f0eff */
[----:B------:R-:W-:Y:S01]  /*5100*/  LEA.HI.X.SX32 R76, R149, R2, 0x1, P1 ;  /* 0x00000002954c7211 */ /* 0x000fe200008f0eff */
[----:B--2---:R-:W-:Y:S01]  /*5110*/  IMAD.WIDE.U32 R38, R65, 0xc, R38 ;  /* 0x0000000c41267825 */ /* 0x004fe200078e0026 */
[----:B------:R-:W-:-:S02]  /*5120*/  SHF.R.S32.HI R2, RZ, 0x1f, R94 ;  /* 0x0000001fff027819 */ /* 0x000fc4000001145e */
[C---:B------:R-:W-:Y:S02]  /*5130*/  IADD3 R79, P2, PT, R94.reuse, R141, RZ ;  /* 0x0000008d5e4f7210 */ /* 0x040fe40007f5e0ff */
[C---:B------:R-:W-:Y:S02]  /*5140*/  IADD3 R83, P1, PT, R94.reuse, R139, RZ ;  /* 0x0000008b5e537210 */ /* 0x040fe40007f3e0ff */
[-C--:B------:R-:W-:Y:S02]  /*5150*/  LEA.HI.X.SX32 R72, R141, R2.reuse, 0x1, P2 ;  /* 0x000000028d487211 */ /* 0x080fe400010f0eff */
[----:B------:R-:W-:Y:S02]  /*5160*/  LEA.HI.X.SX32 R70, R139, R2, 0x1, P1 ;  /* 0x000000028b467211 */ /* 0x000fe400008f0eff */
[C---:B------:R-:W-:Y:S02]  /*5170*/  IADD3 R21, P2, PT, R94.reuse, R137, RZ ;  /* 0x000000895e157210 */ /* 0x040fe40007f5e0ff */
[----:B------:R-:W-:-:S02]  /*5180*/  IADD3 R19, P1, PT, R94, R135, RZ ;  /* 0x000000875e137210 */ /* 0x000fc40007f3e0ff */
[-C--:B------:R-:W-:Y:S02]  /*5190*/  LEA.HI.X.SX32 R66, R137, R2.reuse, 0x1, P2 ;  /* 0x0000000289427211 */ /* 0x080fe400010f0eff */
[-C--:B------:R-:W-:Y:S02]  /*51a0*/  LEA.HI.X.SX32 R62, R135, R2.reuse, 0x1, P1 ;  /* 0x00000002873e7211 */ /* 0x080fe400008f0eff */
[C---:B------:R-:W-:Y:S02]  /*51b0*/  IADD3 R75, P3, PT, R94.reuse, R143, RZ ;  /* 0x0000008f5e4b7210 */ /* 0x040fe40007f7e0ff */
[C---:B------:R-:W-:Y:S02]  /*51c0*/  IADD3 R17, P2, PT, R94.reuse, R107, RZ ;  /* 0x0000006b5e117210 */ /* 0x040fe40007f5e0ff */
[----:B------:R-:W-:Y:S02]  /*51d0*/  IADD3 R15, P1, PT, R94, R131, RZ ;  /* 0x000000835e0f7210 */ /* 0x000fe40007f3e0ff */
[----:B------:R-:W-:-:S02]  /*51e0*/  LEA.HI.X.SX32 R74, R143, R2, 0x1, P3 ;  /* 0x000000028f4a7211 */ /* 0x000fc400018f0eff */
[-C--:B------:R-:W-:Y:S01]  /*51f0*/  LEA.HI.X.SX32 R58, R107, R2.reuse, 0x1, P2 ;  /* 0x000000026b3a7211 */ /* 0x080fe200010f0eff */
[----:B------:R-:W-:Y:S01]  /*5200*/  IMAD.SHL.U32 R107, R17, 0x4, RZ ;  /* 0x00000004116b7824 */ /* 0x000fe200078e00ff */
[-C--:B------:R-:W-:Y:S02]  /*5210*/  LEA.HI.X.SX32 R56, R131, R2.reuse, 0x1, P1 ;  /* 0x0000000283387211 */ /* 0x080fe400008f0eff */
[C---:B------:R-:W-:Y:S02]  /*5220*/  IADD3 R23, P3, PT, R94.reuse, R103, RZ ;  /* 0x000000675e177210 */ /* 0x040fe40007f7e0ff */
[C---:B------:R-:W-:Y:S02]  /*5230*/  IADD3 R11, P2, PT, R94.reuse, R127, RZ ;  /* 0x0000007f5e0b7210 */ /* 0x040fe40007f5e0ff */
[----:B------:R-:W-:Y:S02]  /*5240*/  IADD3 R9, P1, PT, R94, R111, RZ ;  /* 0x0000006f5e097210 */ /* 0x000fe40007f3e0ff */
[----:B------:R-:W-:-:S02]  /*5250*/  LEA.HI.X.SX32 R68, R103, R2, 0x1, P3 ;  /* 0x0000000267447211 */ /* 0x000fc400018f0eff */
[-C--:B------:R-:W-:Y:S02]  /*5260*/  LEA.HI.X.SX32 R52, R127, R2.reuse, 0x1, P2 ;  /* 0x000000027f347211 */ /* 0x080fe400010f0eff */
[-C--:B------:R-:W-:Y:S01]  /*5270*/  LEA.HI.X.SX32 R50, R111, R2.reuse, 0x1, P1 ;  /* 0x000000026f327211 */ /* 0x080fe200008f0eff */
[----:B------:R-:W-:Y:S01]  /*5280*/  IMAD.SHL.U32 R111, R15, 0x4, RZ ;  /* 0x000000040f6f7824 */ /* 0x000fe200078e00ff */
[C---:B------:R-:W-:Y:S02]  /*5290*/  IADD3 R103, P3, PT, R94.reuse, R133, RZ ;  /* 0x000000855e677210 */ /* 0x040fe40007f7e0ff */
[C---:B------:R-:W-:Y:S02]  /*52a0*/  IADD3 R131, P2, PT, R94.reuse, R123, RZ ;  /* 0x0000007b5e837210 */ /* 0x040fe40007f5e0ff */
[----:B------:R-:W-:Y:S02]  /*52b0*/  IADD3 R135, P1, PT, R94, R89, RZ ;  /* 0x000000595e877210 */ /* 0x000fe40007f3e0ff */
[----:B------:R-:W-:-:S02]  /*52c0*/  LEA.HI.X.SX32 R60, R133, R2, 0x1, P3 ;  /* 0x00000002853c7211 */ /* 0x000fc400018f0eff */
[-C--:B------:R-:W-:Y:S01]  /*52d0*/  LEA.HI.X.SX32 R46, R123, R2.reuse, 0x1, P2 ;  /* 0x000000027b2e7211 */ /* 0x080fe200010f0eff */
[----:B------:R-:W-:Y:S01]  /*52e0*/  IMAD.SHL.U32 R123, R9, 0x4, RZ ;  /* 0x00000004097b7824 */ /* 0x000fe200078e00ff */
[----:B------:R-:W-:Y:S02]  /*52f0*/  LEA.HI.X.SX32 R44, R89, R2, 0x1, P1 ;  /* 0x00000002592c7211 */ /* 0x000fe400008f0eff */
        /* <DEDUP_REMOVED lines=9> */
[----:B------:R-:W-:Y:S01]  /*5390*/  IADD3 R159, P1, PT, R94, R95, RZ ;  /* 0x0000005f5e9f7210 */ /* 0x000fe20007f3e0ff */
[----:B------:R-:W-:Y:S01]  /*53a0*/  IMAD.SHL.U32 R127, R7, 0x4, RZ ;  /* 0x00000004077f7824 */ /* 0x000fe200078e00ff */
[----:B------:R-:W-:-:S02]  /*53b0*/  LEA.HI.X.SX32 R48, R125, R2, 0x1, P3 ;  /* 0x000000027d307211 */ /* 0x000fc400018f0eff */
[-C--:B------:R-:W-:Y:S01]  /*53c0*/  LEA.HI.X.SX32 R30, R115, R2.reuse, 0x1, P2 ;  /* 0x00000002731e7211 */ /* 0x080fe200010f0eff */
[----:B------:R-:W-:Y:S01]  /*53d0*/  IMAD.SHL.U32 R115, R13, 0x4, RZ ;  /* 0x000000040d737824 */ /* 0x000fe200078e00ff */
[----:B------:R-:W-:Y:S01]  /*53e0*/  LEA.HI.X.SX32 R26, R95, R2, 0x1, P1 ;  /* 0x000000025f1a7211 */ /* 0x000fe200008f0eff */
        /* <DEDUP_REMOVED lines=11> */
[----:B------:R-:W-:-:S02]  /*54a0*/  SHF.R.S32.HI R5, RZ, 0x1f, R98 ;  /* 0x0000001fff057819 */ /* 0x000fc40000011462 */
[-C--:B------:R-:W-:Y:S02]  /*54b0*/  LEA.HI.X.SX32 R32, R93, R2.reuse, 0x1, P3 ;  /* 0x000000025d207211 */ /* 0x080fe400018f0eff */
[-C--:B------:R-:W-:Y:S02]  /*54c0*/  LEA.HI.X.SX32 R18, R105, R2.reuse, 0x1, P2 ;  /* 0x0000000269127211 */ /* 0x080fe400010f0eff */
[----:B------:R-:W-:Y:S02]  /*54d0*/  LEA.HI.X.SX32 R16, R109, R2, 0x1, P1 ;  /* 0x000000026d107211 */ /* 0x000fe400008f0eff */
[C---:B------:R-:W-:Y:S02]  /*54e0*/  IADD3 R163, P3, PT, R94.reuse, R97, RZ ;  /* 0x000000615ea37210 */ /* 0x040fe40007f7e0ff */
[C---:B------:R-:W-:Y:S02]  /*54f0*/  IADD3 R187, P2, PT, R94.reuse, R113, RZ ;  /* 0x000000715ebb7210 */ /* 0x040fe40007f5e0ff */
[----:B------:R-:W-:-:S02]  /*5500*/  IADD3 R191, P1, PT, R94, R121, RZ ;  /* 0x000000795ebf7210 */ /* 0x000fc40007f3e0ff */
[----:B------:R-:W-:Y:S02]  /*5510*/  LEA.HI R5, R5, R98, RZ, 0x5 ;  /* 0x0000006205057211 */ /* 0x000fe400078f28ff */
[-C--:B------:R-:W-:Y:S02]  /*5520*/  LEA.HI.X.SX32 R24, R97, R2.reuse, 0x1, P3 ;  /* 0x0000000261187211 */ /* 0x080fe400018f0eff */
[-C--:B------:R-:W-:Y:S02]  /*5530*/  LEA.HI.X.SX32 R14, R113, R2.reuse, 0x1, P2 ;  /* 0x00000002710e7211 */ /* 0x080fe400010f0eff */
[----:B------:R-:W-:Y:S02]  /*5540*/  LEA.HI.X.SX32 R12, R121, R2, 0x1, P1 ;  /* 0x00000002790c7211 */ /* 0x000fe400008f0eff */
[C---:B------:R-:W-:Y:S02]  /*5550*/  IADD3 R203, P3, PT, R94.reuse, R64, RZ ;  /* 0x000000405ecb7210 */ /* 0x040fe40007f7e0ff */
[----:B------:R-:W-:-:S02]  /*5560*/  IADD3 R195, P2, PT, R94, R117, RZ ;  /* 0x000000755ec37210 */ /* 0x000fc40007f5e0ff */
[----:B------:R-:W-:Y:S02]  /*5570*/  IADD3 R199, P1, PT, R94, R119, RZ ;  /* 0x000000775ec77210 */ /* 0x000fe40007f3e0ff */
[----:B------:R-:W-:Y:S02]  /*5580*/  SHF.R.S32.HI R5, RZ, 0x5, R5 ;  /* 0x00000005ff057819 */ /* 0x000fe40000011405 */
[-C--:B------:R-:W-:Y:S02]  /*5590*/  LEA.HI.X.SX32 R64, R64, R2.reuse, 0x1, P3 ;  /* 0x0000000240407211 */ /* 0x080fe400018f0eff */
[-C--:B------:R-:W-:Y:S01]  /*55a0*/  LEA.HI.X.SX32 R8, R117, R2.reuse, 0x1, P2 ;  /* 0x0000000275087211 */ /* 0x080fe200010f0eff */
[----:B------:R-:W-:Y:S01]  /*55b0*/  VIADD R205, R5, 0xfffffffd ;  /* 0xfffffffd05cd7836 */ /* 0x000fe20000000000 */
[----:B------:R-:W-:Y:S01]  /*55c0*/  LEA.HI.X.SX32 R6, R119, R2, 0x1, P1 ;  /* 0x0000000277067211 */ /* 0x000fe200008f0eff */
[----:B------:R-:W-:Y:S01]  /*55d0*/  IMAD.SHL.U32 R119, R11, 0x4, RZ ;  /* 0x000000040b777824 */ /* 0x000fe200078e00ff */
[----:B------:R-:W-:-:S02]  /*55e0*/  VIMNMX R207, PT, PT, R5, 0x2, !PT ;  /* 0x0000000205cf7848 */ /* 0x000fc40007fe0100 */
[----:B------:R-:W-:Y:S01]  /*55f0*/  SHF.L.U64.HI R94, R94, 0x2, R2 ;  /* 0x000000025e5e7819 */ /* 0x000fe20000010202 */
[----:B------:R-:W-:Y:S01]  /*5600*/  IMAD.IADD R2, R39, 0x1, R25 ;  /* 0x0000000127027824 */ /* 0x000fe200078e0219 */
[----:B------:R-:W-:Y:S01]  /*5610*/  SHF.L.U64.HI R41, R43, 0x2, R110 ;  /* 0x000000022b297819 */ /* 0x000fe2000001026e */
[----:B------:R-:W-:Y:S01]  /*5620*/  IMAD.MOV.U32 R39, RZ, RZ, R10 ;  /* 0x000000ffff277224 */ /* 0x000fe200078e000a */
[----:B------:R-:W-:Y:S01]  /*5630*/  SHF.L.U64.HI R45, R47, 0x2, R108 ;  /* 0x000000022f2d7819 */ /* 0x000fe2000001026c */
[----:B------:R-:W-:Y:S01]  /*5640*/  IMAD.SHL.U32 R43, R43, 0x4, RZ ;  /* 0x000000042b2b7824 */ /* 0x000fe200078e00ff */
        /* <DEDUP_REMOVED lines=59> */
[----:B------:R-:W-:Y:S01]  /*5a00*/  VIADD R207, R207, 0xffffffff ;  /* 0xffffffffcfcf7836 */ /* 0x000fe20000000000 */
[----:B------:R-:W-:-:S02]  /*5a10*/  SHF.L.U64.HI R97, R19, 0x2, R62 ;  /* 0x0000000213617819 */ /* 0x000fc4000001023e */
[----:B------:R-:W-:Y:S02]  /*5a20*/  SHF.L.U64.HI R105, R17, 0x2, R58 ;  /* 0x0000000211697819 */ /* 0x000fe4000001023a */
[----:B------:R-:W-:Y:S02]  /*5a30*/  SHF.L.U64.HI R109, R15, 0x2, R56 ;  /* 0x000000020f6d7819 */ /* 0x000fe40000010238 */
[----:B------:R-:W-:Y:S02]  /*5a40*/  SHF.L.U64.HI R113, R13, 0x2, R54 ;  /* 0x000000020d717819 */ /* 0x000fe40000010236 */
[----:B------:R-:W-:Y:S02]  /*5a50*/  SHF.L.U64.HI R117, R11, 0x2, R52 ;  /* 0x000000020b757819 */ /* 0x000fe40000010234 */
[----:B------:R-:W-:Y:S02]  /*5a60*/  SHF.L.U64.HI R121, R9, 0x2, R50 ;  /* 0x0000000209797819 */ /* 0x000fe40000010232 */
[----:B------:R-:W-:-:S07]  /*5a70*/  SHF.L.U64.HI R125, R7, 0x2, R48 ;  /* 0x00000002077d7819 */ /* 0x000fce0000010230 */
.L_x_11:
[----:B------:R-:W-:Y:S01]  /*5a80*/  IMAD.U32 R4, R4, -0x80000000, RZ ;  /* 0x8000000004047824 */ /* 0x000fe200078e00ff */
[----:B------:R-:W-:-:S03]  /*5a90*/  UIADD3 UR6, UPT, UPT, UR6, 0x1, URZ ;  /* 0x0000000106067890 */ /* 0x000fc6000fffe0ff */
[----:B------:R-:W1:Y:S01]  /*5aa0*/  SYNCS.PHASECHK.TRANS64.TRYWAIT P1, [UR8], R4 ;  /* 0x00000004ff0075a7 */ /* 0x000e620008021108 */
[----:B------:R-:W-:-:S04]  /*5ab0*/  UISETP.GT.AND UP0, UPT, UR6, 0x1, UPT ;  /* 0x000000010600788c */ /* 0x000fc8000bf04270 */
[----:B------:R-:W-:-:S04]  /*5ac0*/  USEL UR6, UR6, URZ, !UP0 ;  /* 0x000000ff06067287 */ /* 0x000fc8000c000000 */
[----:B------:R-:W-:Y:S01]  /*5ad0*/  ULEA UR4, UR6, UR10, 0xf ;  /* 0x0000000a06047291 */ /* 0x000fe2000f8e78ff */
[----:B-1----:R-:W-:Y:S11]  /*5ae0*/  @!P1 BRA `(.L_x_9) ;  /* 0x0000003000749947 */ /* 0x002ff60003800000 */
.L_x_17:
[----:B------:R-:W-:-:S04]  /*5af0*/  DEPBAR.LE SB0, 0x2 ;  /* 0x000080800000791a */ /* 0x000fc80000000000 */
[----:B------:R-:W-:Y:S01]  /*5b00*/  LEA R44, R85, UR4, 0x7 ;  /* 0x00000004552c7c11 */ /* 0x000fe2000f8e38ff */
[----:B------:R-:W-:Y:S01]  /*5b10*/  BAR.SYNC.DEFER_BLOCKING 0x0 ;  /* 0x0000000000007b1d */ /* 0x000fe20000010000 */
[----:B------:R-:W-:Y:S02]  /*5b20*/  UIADD3 UR5, UPT, UPT, UR5, 0x1, URZ ;  /* 0x0000000105057890 */ /* 0x000fe4000fffe0ff */
[----:B------:R-:W-:Y:S02]  /*5b30*/  ULEA UR8, UR13, UR10, 0x3 ;  /* 0x0000000a0d087291 */ /* 0x000fe4000f8e18ff */
[----:B------:R-:W-:Y:S02]  /*5b40*/  UISETP.GT.AND UP0, UPT, UR5, 0x2, UPT ;  /* 0x000000020500788c */ /* 0x000fe4000bf04270 */
[----:B------:R-:W-:Y:S02]  /*5b50*/  UIADD3 UR8, UPT, UPT, UR8, 0x16000, URZ ;  /* 0x0001600008087890 */ /* 0x000fe4000fffe0ff */
[----:B------:R-:W-:Y:S01]  /*5b60*/  USEL UR5, UR5, URZ, !UP0 ;  /* 0x000000ff05057287 */ /* 0x000fe2000c000000 */
[----:B------:R-:W-:Y:S01]  /*5b70*/  UMOV UR4, UR7 ;  /* 0x0000000700047c82 */ /* 0x000fe20008000000 */
        /* <DEDUP_REMOVED lines=8> */
[----:B-1----:R1:W-:Y:S01]  /*5c00*/  STTM.x32 tmem[UR12], R4 ;  /* 0x00000004000079ed */ /* 0x0023e200082c000c */
[----:B------:R-:W2:Y:S02]  /*5c10*/  FENCE.VIEW.ASYNC.T ;  /* 0x00000000000073c6 */ /* 0x000ea40000000200 */
[----:B--2---:R-:W-:Y:S06]  /*5c20*/  BAR.SYNC.DEFER_BLOCKING 0x0 ;  /* 0x0000000000007b1d */ /* 0x004fec0000010000 */
[----:B------:R-:W-:Y:S05]  /*5c30*/  @P4 BRA `(.L_x_10) ;  /* 0x0000000000cc4947 */ /* 0x000fea0003800000 */
[----:B------:R-:W-:Y:S01]  /*5c40*/  ULEA UR9, UR5, UR10, 0xd ;  /* 0x0000000a05097291 */ /* 0x000fe2000f8e68ff */
[----:B------:R-:W-:Y:S01]  /*5c50*/  UMOV UR7, URZ ;  /* 0x000000ff00077c82 */ /* 0x000fe20008000000 */
[----:B------:R-:W-:Y:S02]  /*5c60*/  UIADD3 UR21, UPT, UPT, UR17, 0x88, URZ ;  /* 0x0000008811157890 */ /* 0x000fe4000fffe0ff */
[----:B------:R-:W-:Y:S02]  /*5c70*/  UIADD3 UR9, UPT, UPT, UR9, 0x10000, URZ ;  /* 0x0001000009097890 */ /* 0x000fe4000fffe0ff */
[----:B------:R-:W-:Y:S02]  /*5c80*/  UIADD3 UR40, UPT, UPT, UR17, 0x90, URZ ;  /* 0x0000009011287890 */ /* 0x000fe4000fffe0ff */
[----:B------:R-:W-:Y:S02]  /*5c90*/  USHF.R.U32.HI UR9, URZ, 0x4, UR9 ;  /* 0x00000004ff097899 */ /* 0x000fe40008011609 */
[----:B------:R-:W-:-:S02]  /*5ca0*/  UIADD3 UR41, UPT, UPT, UR17, 0x98, URZ ;  /* 0x0000009811297890 */ /* 0x000fc4000fffe0ff */
[----:B------:R-:W-:Y:S02]  /*5cb0*/  USGXT.U32 UR14, UR9, 0xe ;  /* 0x0000000e090e789a */ /* 0x000fe40008000000 */
[----:B------:R-:W-:Y:S02]  /*5cc0*/  UIADD3 UR42, UPT, UPT, UR17, 0x40, URZ ;  /* 0x00000040112a7890 */ /* 0x000fe4000fffe0ff */
[----:B------:R-:W-:Y:S02]  /*5cd0*/  UIADD3 UR30, UP0, UPT, UR14, 0x2, URZ ;  /* 0x000000020e1e7890 */ /* 0x000fe4000ff1e0ff */
[----:B------:R-:W-:Y:S02]  /*5ce0*/  UIADD3 UR43, UPT, UPT, UR17, 0xa0, URZ ;  /* 0x000000a0112b7890 */ /* 0x000fe4000fffe0ff */
[----:B------:R-:W-:Y:S02]  /*5cf0*/  UIADD3.X UR31, UPT, UPT, UR7, 0x40004040, URZ, UP0, !UPT ;  /* 0x40004040071f7890 */ /* 0x000fe400087fe4ff */
[----:B------:R-:W-:-:S02]  /*5d00*/  UIADD3 UR36, UP0, UPT, UR30, 0x2, URZ ;  /* 0x000000021e247890 */ /* 0x000fc4000ff1e0ff */
[----:B------:R-:W-:Y:S02]  /*5d10*/  UIADD3 UR38, UP1, UPT, UR30, 0x4, URZ ;  /* 0x000000041e267890 */ /* 0x000fe4000ff3e0ff */
[----:B------:R-:W-:Y:S02]  /*5d20*/  UIADD3.X UR37, UPT, UPT, UR31, URZ, URZ, UP0, !UPT ;  /* 0x000000ff1f257290 */ /* 0x000fe400087fe4ff */
[----:B------:R-:W-:Y:S02]  /*5d30*/  UIADD3.X UR39, UPT, UPT, UR31, URZ, URZ, UP1, !UPT ;  /* 0x000000ff1f277290 */ /* 0x000fe40008ffe4ff */
[----:B------:R-:W-:Y:S02]  /*5d40*/  UIADD3 UR44, UPT, UPT, UR17, 0x40, URZ ;  /* 0x00000040112c7890 */ /* 0x000fe4000fffe0ff */
[----:B------:R-:W-:Y:S02]  /*5d50*/  UIADD3 UR45, UPT, UPT, UR17, 0xa8, URZ ;  /* 0x000000a8112d7890 */ /* 0x000fe4000fffe0ff */
[----:B------:R-:W-:-:S02]  /*5d60*/  UIADD3 UR46, UPT, UPT, UR17, 0x40, URZ ;  /* 0x00000040112e7890 */ /* 0x000fc4000fffe0ff */
        /* <DEDUP_REMOVED lines=22> */
[----:B------:R-:W-:Y:S01]  /*5ed0*/  UMOV UR9, URZ ;  /* 0x000000ff00097c82 */ /* 0x000fe20008000000 */
[----:B------:R2:W-:Y:S01]  /*5ee0*/  UTCHMMA tmem[UR43], gdesc[UR14], tmem[UR42], tmem[UR34], idesc[UR35], UPT ;  /* 0x00ff220e2b0079ea */ /* 0x0005e2000b80002a */
        /* <DEDUP_REMOVED lines=8> */
.L_x_10:
[----:B------:R-:W-:Y:S01]  /*5f70*/  BAR.SYNC.DEFER_BLOCKING 0x0 ;  /* 0x0000000000007b1d */ /* 0x000fe20000010000 */
[----:B------:R-:W-:Y:S01]  /*5f80*/  ISETP.GT.AND P2, PT, R39, RZ, PT ;  /* 0x000000ff2700720c */ /* 0x000fe20003f44270 */
[----:B------:R-:W-:Y:S01]  /*5f90*/  UIADD3 UR16, UPT, UPT, UR16, 0x1, URZ ;  /* 0x0000000110107890 */ /* 0x000fe2000fffe0ff */
[C---:B------:R-:W-:Y:S01]  /*5fa0*/  ISETP.GE.AND P1, PT, R42.reuse, R205, PT ;  /* 0x000000cd2a00720c */ /* 0x040fe20003f26270 */
[----:B------:R-:W-:Y:S01]  /*5fb0*/  VIADD R42, R42, 0x1 ;  /* 0x000000012a2a7836 */ /* 0x000fe20000000000 */
[----:B-1----:R-:W-:Y:S01]  /*5fc0*/  SEL R4, RZ, 0x4, !P2 ;  /* 0x00000004ff047807 */ /* 0x002fe20005000000 */
[----:B------:R-:W-:Y:S02]  /*5fd0*/  UISETP.GT.AND UP0, UPT, UR16, 0x2, UPT ;  /* 0x000000021000788c */ /* 0x000fe4000bf04270 */
[----:B------:R-:W-:Y:S01]  /*5fe0*/  UIADD3 UR13, UPT, UPT, UR13, 0x1, URZ ;  /* 0x000000010d0d7890 */ /* 0x000fe2000fffe0ff */
[----:B------:R-:W-:Y:S01]  /*5ff0*/  SEL R5, R4, RZ, !P1 ;  /* 0x000000ff04057207 */ /* 0x000fe20004800000 */
[----:B------:R-:W-:Y:S01]  /*6000*/  USEL UR16, UR16, URZ, !UP0 ;  /* 0x000000ff10107287 */ /* 0x000fe2000c000000 */
[----:B------:R-:W-:Y:S01]  /*6010*/  IADD3 R4, P2, PT, R40, R88, RZ ;  /* 0x0000005828047210 */ /* 0x000fe20007f5e0ff */
[----:B------:R-:W-:Y:S01]  /*6020*/  UISETP.GT.AND UP0, UPT, UR13, 0x1, UPT ;  /* 0x000000010d00788c */ /* 0x000fe2000bf04270 */
[----:B------:R-:W-:Y:S01]  /*6030*/  ISETP.NE.U32.AND P3, PT, R5, RZ, PT ;  /* 0x000000ff0500720c */ /* 0x000fe20003f65070 */
[----:B--2---:R-:W-:-:S02]  /*6040*/  ULEA UR7, UR16, UR10, 0xd ;  /* 0x0000000a10077291 */ /* 0x004fc4000f8e68ff */
[----:B------:R-:W-:Y:S01]  /*6050*/  IMAD.X R5, R36, 0x1, R94, P2 ;  /* 0x0000000124057824 */ /* 0x000fe200010e065e */
[----:B------:R-:W-:Y:S01]  /*6060*/  ISETP.GT.AND P2, PT, R39, 0x1, PT ;  /* 0x000000012700780c */ /* 0x000fe20003f44270 */
[----:B------:R-:W-:Y:S02]  /*6070*/  USEL UR13, UR13, URZ, !UP0 ;  /* 0x000000ff0d0d7287 */ /* 0x000fe4000c000000 */
[----:B------:R-:W-:Y:S01]  /*6080*/  VIADD R19, R84, UR7 ;  /* 0x0000000754137c36 */ /* 0x000fe20008000000 */
[----:B------:R-:W-:Y:S01]  /*6090*/  SEL R6, RZ, 0x4, !P2 ;  /* 0x00000004ff067807 */ /* 0x000fe20005000000 */
[----:B------:R-:W-:-:S03]  /*60a0*/  USEL UR7, URZ, 0x1, !UP0 ;  /* 0x00000001ff077887 */ /* 0x000fc6000c000000 */
[----:B------:R-:W-:Y:S01]  /*60b0*/  SEL R7, R6, RZ, !P1 ;  /* 0x000000ff06077207 */ /* 0x000fe20004800000 */
[----:B------:R-:W-:Y:S01]  /*60c0*/  @!PT LDS RZ, [RZ] ;  /* 0x00000000fffff984 */ /* 0x000fe20000000800 */
[----:B------:R-:W-:Y:S01]  /*60d0*/  @!PT LDS RZ, [RZ] ;  /* 0x00000000fffff984 */ /* 0x000fe20000000800 */
[----:B------:R-:W-:Y:S01]  /*60e0*/  @!PT LDS RZ, [RZ] ;  /* 0x00000000fffff984 */ /* 0x000fe20000000800 */
[----:B------:R1:W-:Y:S01]  /*60f0*/  LDGSTS.E [R44], desc[UR18][R4.64], P3 ;  /* 0x00000000042c7fae */ /* 0x0003e200099a1012 */
[----:B------:R-:W-:Y:S01]  /*6100*/  IADD3 R6, P2, PT, R40, R203, RZ ;  /* 0x000000cb28067210 */ /* 0x000fe20007f5e0ff */
[----:B------:R-:W-:Y:S01]  /*6110*/  ULOP3.LUT UR7, UR4, UR7, URZ, 0x3c, !UPT ;  /* 0x0000000704077292 */ /* 0x000fe2000f8e3cff */
[----:B------:R-:W-:-:S03]  /*6120*/  ISETP.NE.U32.AND P3, PT, R7, RZ, PT ;  /* 0x000000ff0700720c */ /* 0x000fc60003f65070 */
[----:B------:R-:W-:Y:S01]  /*6130*/  IMAD.X R7, R36, 0x1, R201, P2 ;  /* 0x0000000124077824 */ /* 0x000fe200010e06c9 */
[----:B------:R-:W-:-:S04]  /*6140*/  ISETP.GT.AND P2, PT, R39, 0x2, PT ;  /* 0x000000022700780c */ /* 0x000fc80003f44270 */
[----:B------:R-:W-:-:S04]  /*6150*/  SEL R8, RZ, 0x4, !P2 ;  /* 0x00000004ff087807 */ /* 0x000fc80005000000 */
[----:B------:R-:W-:Y:S01]  /*6160*/  SEL R9, R8, RZ, !P1 ;  /* 0x000000ff08097207 */ /* 0x000fe20004800000 */
[----:B------:R2:W-:Y:S01]  /*6170*/  LDGSTS.E [R44+0x4], desc[UR18][R6.64], P3 ;  /* 0x00004000062c7fae */ /* 0x0005e200099a1012 */
[----:B------:R-:W-:Y:S02]  /*6180*/  IADD3 R8, P2, PT, R40, R199, RZ ;  /* 0x000000c728087210 */ /* 0x000fe40007f5e0ff */
[----:B------:R-:W-:-:S03]  /*6190*/  ISETP.NE.U32.AND P3, PT, R9, RZ, PT ;  /* 0x000000ff0900720c */ /* 0x000fc60003f65070 */
[----:B------:R-:W-:Y:S01]  /*61a0*/  IMAD.X R9, R36, 0x1, R197, P2 ;  /* 0x0000000124097824 */ /* 0x000fe200010e06c5 */
[----:B------:R-:W-:-:S04]  /*61b0*/  ISETP.GT.AND P2, PT, R39, 0x3, PT ;  /* 0x000000032700780c */ /* 0x000fc80003f44270 */
[----:B-1----:R-:W-:-:S04]  /*61c0*/  SEL R4, RZ, 0x4, !P2 ;  /* 0x00000004ff047807 */ /* 0x002fc80005000000 */
[----:B------:R-:W-:Y:S01]  /*61d0*/  SEL R5, R4, RZ, !P1 ;  /* 0x000000ff04057207 */ /* 0x000fe20004800000 */
[----:B------:R1:W-:Y:S01]  /*61e0*/  LDGSTS.E [R44+0x8], desc[UR18][R8.64], P3 ;  /* 0x00008000082c7fae */ /* 0x0003e200099a1012 */
[----:B------:R-:W-:Y:S02]  /*61f0*/  IADD3 R4, P2, PT, R40, R195, RZ ;  /* 0x000000c328047210 */ /* 0x000fe40007f5e0ff */
[----:B------:R-:W-:-:S03]  /*6200*/  ISETP.NE.U32.AND P3, PT, R5, RZ, PT ;  /* 0x000000ff0500720c */ /* 0x000fc60003f65070 */
[----:B------:R-:W-:Y:S01]  /*6210*/  IMAD.X R5, R36, 0x1, R193, P2 ;  /* 0x0000000124057824 */ /* 0x000fe200010e06c1 */
[----:B------:R-:W-:-:S04]  /*6220*/  ISETP.GT.AND P2, PT, R39, 0x4, PT ;  /* 0x000000042700780c */ /* 0x000fc80003f44270 */
[----:B--2---:R-:W-:-:S04]  /*6230*/  SEL R6, RZ, 0x4, !P2 ;  /* 0x00000004ff067807 */ /* 0x004fc80005000000 */
        /* <DEDUP_REMOVED lines=180> */
[----:B------:R-:W-:-:S05]  /*6d80*/  IADD3 R10, P2, PT, R40, R79, RZ ;  /* 0x0000004f280a7210 */ /* 0x000fca0007f5e0ff */
[----:B------:R-:W-:Y:S01]  /*6d90*/  IMAD.X R11, R36, 0x1, R77, P2 ;  /* 0x00000001240b7824 */ /* 0x000fe200010e064d */
[----:B------:R-:W-:-:S03]  /*6da0*/  ISETP.GT.AND P2, PT, R39, 0x1e, PT ;  /* 0x0000001e2700780c */ /* 0x000fc60003f44270 */
[----:B------:R3:W-:Y:S01]  /*6db0*/  LDGSTS.E [R44+0x74], desc[UR18][R8.64], P3 ;  /* 0x00074000082c7fae */ /* 0x0007e200099a1012 */
[----:B--2---:R-:W-:Y:S02]  /*6dc0*/  SEL R5, RZ, 0x4, !P2 ;  /* 0x00000004ff057807 */ /* 0x004fe40005000000 */
[----:B------:R-:W-:Y:S02]  /*6dd0*/  ISETP.GT.AND P2, PT, R39, 0x1f, PT ;  /* 0x0000001f2700780c */ /* 0x000fe40003f44270 */
[----:B------:R-:W-:Y:S02]  /*6de0*/  IADD3 R4, P3, PT, R40, R75, RZ ;  /* 0x0000004b28047210 */ /* 0x000fe40007f7e0ff */
[----:B-1----:R-:W-:Y:S02]  /*6df0*/  SEL R6, RZ, 0x4, !P2 ;  /* 0x00000004ff067807 */ /* 0x002fe40005000000 */
[----:B------:R-:W-:Y:S01]  /*6e00*/  SEL R12, R5, RZ, !P1 ;  /* 0x000000ff050c7207 */ /* 0x000fe20004800000 */
[----:B------:R-:W-:Y:S01]  /*6e10*/  IMAD.X R5, R36, 0x1, R73, P3 ;  /* 0x0000000124057824 */ /* 0x000fe200018e0649 */
[----:B------:R-:W-:Y:S01]  /*6e20*/  ISETP.GE.AND P2, PT, R86, R39, PT ;  /* 0x000000275600720c */ /* 0x000fe20003f46270 */
[----:B------:R-:W-:Y:S01]  /*6e30*/  VIADD R39, R39, 0xffffffe0 ;  /* 0xffffffe027277836 */ /* 0x000fe20000000000 */
[----:B------:R-:W-:-:S02]  /*6e40*/  SEL R6, R6, RZ, !P1 ;  /* 0x000000ff06067207 */ /* 0x000fc40004800000 */
[----:B------:R-:W-:Y:S02]  /*6e50*/  ISETP.NE.U32.AND P3, PT, R12, RZ, PT ;  /* 0x000000ff0c00720c */ /* 0x000fe40003f65070 */
[----:B------:R-:W-:Y:S02]  /*6e60*/  SEL R7, RZ, 0x4, P2 ;  /* 0x00000004ff077807 */ /* 0x000fe40001000000 */
[----:B------:R-:W-:Y:S02]  /*6e70*/  ISETP.NE.U32.AND P2, PT, R6, RZ, PT ;  /* 0x000000ff0600720c */ /* 0x000fe40003f45070 */
[----:B------:R-:W-:-:S04]  /*6e80*/  SEL R7, R7, RZ, !P1 ;  /* 0x000000ff07077207 */ /* 0x000fc80004800000 */
[----:B------:R-:W-:-:S03]  /*6e90*/  ISETP.NE.U32.AND P1, PT, R7, RZ, PT ;  /* 0x000000ff0700720c */ /* 0x000fc60003f25070 */
[----:B------:R1:W-:Y:S01]  /*6ea0*/  LDGSTS.E [R44+0x78], desc[UR18][R10.64], P3 ;  /* 0x000780000a2c7fae */ /* 0x0003e200099a1012 */
[----:B------:R-:W-:-:S03]  /*6eb0*/  IADD3 R6, P3, PT, R38, R71, RZ ;  /* 0x0000004726067210 */ /* 0x000fc60007f7e0ff */
[----:B------:R2:W-:Y:S01]  /*6ec0*/  LDGSTS.E [R44+0x7c], desc[UR18][R4.64], P2 ;  /* 0x0007c000042c7fae */ /* 0x0005e200091a1012 */
[----:B---3--:R-:W-:Y:S01]  /*6ed0*/  IADD3 R8, P2, PT, R38, R67, RZ ;  /* 0x0000004326087210 */ /* 0x008fe20007f5e0ff */
[----:B------:R-:W-:Y:S01]  /*6ee0*/  IMAD.X R7, R2, 0x1, R69, P3 ;  /* 0x0000000102077824 */ /* 0x000fe200018e0645 */
[----:B------:R-:W-:Y:S01]  /*6ef0*/  IADD3 R12, P3, PT, R38, R63, RZ ;  /* 0x0000003f260c7210 */ /* 0x000fe20007f7e0ff */
[----:B------:R-:W0:Y:S02]  /*6f00*/  LDGDEPBAR ;  /* 0x00000000000079af */ /* 0x000e240000000000 */
[----:B------:R-:W-:Y:S01]  /*6f10*/  IMAD.X R9, R2, 0x1, R65, P2 ;  /* 0x0000000102097824 */ /* 0x000fe200010e0641 */
[----:B-1----:R-:W-:Y:S01]  /*6f20*/  IADD3 R10, P2, PT, R38, R59, RZ ;  /* 0x0000003b260a7210 */ /* 0x002fe20007f5e0ff */
[----:B------:R-:W-:Y:S01]  /*6f30*/  IMAD.X R13, R2, 0x1, R61, P3 ;  /* 0x00000001020d7824 */ /* 0x000fe200018e063d */
[----:B------:R1:W-:Y:S01]  /*6f40*/  LDGSTS.E [R19+0x10000], desc[UR18][R6.64], P1 ;  /* 0x1000000006137fae */ /* 0x0003e200089a1012 */
[----:B--2---:R-:W-:-:S02]  /*6f50*/  IADD3 R4, P3, PT, R38, R55, RZ ;  /* 0x0000003726047210 */ /* 0x004fc40007f7e0ff */
[----:B------:R-:W-:Y:S01]  /*6f60*/  IMAD.X R11, R2, 0x1, R57, P2 ;  /* 0x00000001020b7824 */ /* 0x000fe200010e0639 */
[----:B------:R-:W-:Y:S01]  /*6f70*/  IADD3 R14, P2, PT, R38, R51, RZ ;  /* 0x00000033260e7210 */ /* 0x000fe20007f5e0ff */
[----:B------:R-:W-:Y:S01]  /*6f80*/  LDGSTS.E [R19+0x10400], desc[UR18][R8.64], P1 ;  /* 0x1040000008137fae */ /* 0x000fe200089a1012 */
[----:B------:R-:W-:Y:S01]  /*6f90*/  IMAD.X R5, R2, 0x1, R53, P3 ;  /* 0x0000000102057824 */ /* 0x000fe200018e0635 */
[----:B------:R-:W-:Y:S02]  /*6fa0*/  IADD3 R16, P3, PT, R38, R47, RZ ;  /* 0x0000002f26107210 */ /* 0x000fe40007f7e0ff */
[----:B------:R-:W-:Y:S01]  /*6fb0*/  IMAD.X R15, R2, 0x1, R49, P2 ;  /* 0x00000001020f7824 */ /* 0x000fe200010e0631 */
[----:B------:R-:W-:Y:S01]  /*6fc0*/  LDGSTS.E [R19+0x10800], desc[UR18][R12.64], P1 ;  /* 0x108000000c137fae */ /* 0x000fe200089a1012 */
[----:B-1----:R-:W-:Y:S01]  /*6fd0*/  IADD3 R6, P2, PT, R38, R43, RZ ;  /* 0x0000002b26067210 */ /* 0x002fe20007f5e0ff */
[----:B------:R-:W-:Y:S02]  /*6fe0*/  IMAD.X R17, R2, 0x1, R45, P3 ;  /* 0x0000000102117824 */ /* 0x000fe400018e062d */
[----:B------:R-:W-:Y:S01]  /*6ff0*/  LDGSTS.E [R19+0x10c00], desc[UR18][R10.64], P1 ;  /* 0x10c000000a137fae */ /* 0x000fe200089a1012 */
[----:B------:R-:W-:Y:S01]  /*7000*/  IADD3 R40, P3, PT, R40, R185, RZ ;  /* 0x000000b928287210 */ /* 0x000fe20007f7e0ff */
[----:B------:R-:W-:-:S02]  /*7010*/  IMAD.X R7, R2, 0x1, R41, P2 ;  /* 0x0000000102077824 */ /* 0x000fc400010e0629 */
[----:B------:R1:W-:Y:S01]  /*7020*/  LDGSTS.E [R19+0x11000], desc[UR18][R4.64], P1 ;  /* 0x1100000004137fae */ /* 0x0003e200089a1012 */
[----:B------:R-:W-:Y:S01]  /*7030*/  IADD3 R38, P2, PT, R38, R3, RZ ;  /* 0x0000000326267210 */ /* 0x000fe20007f5e0ff */
[----:B------:R-:W-:Y:S02]  /*7040*/  IMAD.X R36, R36, 0x1, R183, P3 ;  /* 0x0000000124247824 */ /* 0x000fe400018e06b7 */
[----:B------:R3:W-:Y:S02]  /*7050*/  LDGSTS.E [R19+0x11400], desc[UR18][R14.64], P1 ;  /* 0x114000000e137fae */ /* 0x0007e400089a1012 */
[----:B------:R-:W-:Y:S02]  /*7060*/  IMAD.X R2, R2, 0x1, R37, P2 ;  /* 0x0000000102027824 */ /* 0x000fe400010e0625 */
[----:B------:R3:W-:Y:S04]  /*7070*/  LDGSTS.E [R19+0x11800], desc[UR18][R16.64], P1 ;  /* 0x1180000010137fae */ /* 0x0007e800089a1012 */
[----:B------:R3:W-:Y:S01]  /*7080*/  LDGSTS.E [R19+0x11c00], desc[UR18][R6.64], P1 ;  /* 0x11c0000006137fae */ /* 0x0007e200089a1012 */
[----:B------:R-:W-:Y:S01]  /*7090*/  ISETP.NE.U32.AND P1, PT, R207, R42, PT ;  /* 0x0000002acf00720c */ /* 0x000fe20003f25070 */
[----:B-1----:R-:W-:-:S02]  /*70a0*/  IMAD.U32 R4, RZ, RZ, UR4 ;  /* 0x00000004ff047e24 */ /* 0x002fc4000f8e00ff */
[----:B------:R-:W0:Y:S10]  /*70b0*/  LDGDEPBAR ;  /* 0x00000000000079af */ /* 0x000e340000000000 */
[----:B---3--:R-:W-:Y:S05]  /*70c0*/  @P1 BRA `(.L_x_11) ;  /* 0xffffffe8006c1947 */ /* 0x008fea000383ffff */
.L_x_8:
[----:B------:R-:W1:Y:S01]  /*70d0*/  LDCU.128 UR12, c[0x0][0x390] ;  /* 0x00007200ff0c77ac */ /* 0x000e620008000c00 */
[C---:B--2---:R-:W-:Y:S02]  /*70e0*/  VIADD R5, R0.reuse, 0x1 ;  /* 0x0000000100057836 */ /* 0x044fe40000000000 */
[C---:B------:R-:W-:Y:S01]  /*70f0*/  VIADD R3, R0.reuse, 0x2 ;  /* 0x0000000200037836 */ /* 0x040fe20000000000 */
[----:B------:R-:W2:Y:S01]  /*7100*/  LDCU UR6, c[0x0][0x3b8] ;  /* 0x00007700ff0677ac */ /* 0x000ea20008000800 */
[C---:B------:R-:W-:Y:S01]  /*7110*/  VIADD R99, R0.reuse, 0x3 ;  /* 0x0000000300637836 */ /* 0x040fe20000000000 */
[----:B------:R-:W3:Y:S01]  /*7120*/  LDCU UR5, c[0x0][0x3b4] ;  /* 0x00007680ff0577ac */ /* 0x000ee20008000800 */
[----:B-1----:R-:W-:Y:S01]  /*7130*/  ISETP.GE.AND P1, PT, R87, UR14, PT ;  /* 0x0000000e57007c0c */ /* 0x002fe2000bf26270 */
[----:B--2---:R-:W-:-:S03]  /*7140*/  IMAD R4, R0, UR6, RZ ;  /* 0x0000000600047c24 */ /* 0x004fc6000f8e02ff */
[----:B------:R-:W-:Y:S02]  /*7150*/  ISETP.LT.AND P2, PT, R5, UR15, !P1 ;  /* 0x0000000f05007c0c */ /* 0x000fe4000cf41270 */
[----:B------:R-:W-:Y:S01]  /*7160*/  ISETP.LT.AND P3, PT, R3, UR15, !P1 ;  /* 0x0000000f03007c0c */ /* 0x000fe2000cf61270 */
[----:B------:R-:W-:Y:S02]  /*7170*/  VIADD R5, R4, UR6 ;  /* 0x0000000604057c36 */ /* 0x000fe40008000000 */
[----:B---3--:R-:W-:Y:S02]  /*7180*/  IMAD R2, R87, UR5, RZ ;  /* 0x0000000557027c24 */ /* 0x008fe4000f8e02ff */
[----:B------:R-:W-:-:S03]  /*7190*/  VIADD R6, R5, UR6 ;  /* 0x0000000605067c36 */ /* 0x000fc60008000000 */
[----:B------:R-:W-:Y:S01]  /*71a0*/  LEA R3, P4, R2, UR12, 0x2 ;  /* 0x0000000c02037c11 */ /* 0x000fe2000f8810ff */
[----:B------:R-:W-:Y:S01]  /*71b0*/  VIADD R7, R6, UR6 ;  /* 0x0000000606077c36 */ /* 0x000fe20008000000 */
[----:B------:R-:W-:Y:S11]  /*71c0*/  @!P5 BRA `(.L_x_12) ;  /* 0x000000000010d947 */ /* 0x000ff60003800000 */
[----:B------:R-:W-:-:S06]  /*71d0*/  USHF.L.U32 UR4, UR4, 0x1f, URZ ;  /* 0x0000001f04047899 */ /* 0x000fcc00080006ff */
[----:B------:R-:W-:-:S04]  /*71e0*/  IMAD.U32 R8, RZ, RZ, UR4 ;  /* 0x00000004ff087e24 */ /* 0x000fc8000f8e00ff */
[----:B------:R-:W1:Y:S02]  /*71f0*/  SYNCS.PHASECHK.TRANS64.TRYWAIT P5, [UR8], R8 ;  /* 0x00000008ff0075a7 */ /* 0x000e6400080a1108 */
[----:B-1----:R-:W-:Y:S05]  /*7200*/  @!P5 BRA `(.L_x_13) ;  /* 0x0000001800b8d947 */ /* 0x002fea0003800000 */
.L_x_12:
[----:B------:R-:W-:-:S04]  /*7210*/  DEPBAR.LE SB0, 0x0 ;  /* 0x000080000000791a */ /* 0x000fc80000000000 */
[----:B------:R-:W-:Y:S01]  /*7220*/  BAR.SYNC.DEFER_BLOCKING 0x0 ;  /* 0x0000000000007b1d */ /* 0x000fe20000010000 */
[----:B------:R-:W-:Y:S01]  /*7230*/  VIADD R8, R7, UR6 ;  /* 0x0000000607087c36 */ /* 0x000fe20008000000 */
[----:B------:R-:W-:Y:S01]  /*7240*/  LEA.HI.X.SX32 R2, R2, UR13, 0x2, P4 ;  /* 0x0000000d02027c11 */ /* 0x000fe2000a0f16ff */
[----:B------:R-:W-:Y:S01]  /*7250*/  VIADD R102, R0, 0x4 ;  /* 0x0000000400667836 */ /* 0x000fe20000000000 */
[-C--:B------:R-:W-:Y:S01]  /*7260*/  LEA R68, P5, R4, R3.reuse, 0x2 ;  /* 0x0000000304447211 */ /* 0x080fe200078a10ff */
[----:B------:R-:W-:Y:S01]  /*7270*/  VIADD R79, R8, UR6 ;  /* 0x00000006084f7c36 */ /* 0x000fe20008000000 */
[-C--:B------:R-:W-:Y:S01]  /*7280*/  LEA R70, P4, R5, R3.reuse, 0x2 ;  /* 0x0000000305467211 */ /* 0x080fe200078810ff */
[----:B------:R-:W-:Y:S01]  /*7290*/  VIADD R103, R0, 0x6 ;  /* 0x0000000600677836 */ /* 0x000fe20000000000 */
[----:B------:R-:W-:Y:S01]  /*72a0*/  LEA.HI.X.SX32 R69, R4, R2, 0x2, P5 ;  /* 0x0000000204457211 */ /* 0x000fe200028f16ff */
[----:B------:R-:W-:Y:S01]  /*72b0*/  VIADD R81, R79, UR6 ;  /* 0x000000064f517c36 */ /* 0x000fe20008000000 */
[----:B------:R-:W-:-:S02]  /*72c0*/  LEA R72, P5, R6, R3, 0x2 ;  /* 0x0000000306487211 */ /* 0x000fc400078a10ff */
[-C--:B------:R-:W-:Y:S01]  /*72d0*/  LEA.HI.X.SX32 R71, R5, R2.reuse, 0x2, P4 ;  /* 0x0000000205477211 */ /* 0x080fe200020f16ff */
[----:B------:R-:W-:Y:S01]  /*72e0*/  VIADD R83, R81, UR6 ;  /* 0x0000000651537c36 */ /* 0x000fe20008000000 */
[-C--:B------:R-:W-:Y:S02]  /*72f0*/  LEA R74, P4, R7, R3.reuse, 0x2 ;  /* 0x00000003074a7211 */ /* 0x080fe400078810ff */
[-C--:B------:R-:W-:Y:S01]  /*7300*/  LEA.HI.X.SX32 R73, R6, R2.reuse, 0x2, P5 ;  /* 0x0000000206497211 */ /* 0x080fe200028f16ff */
[----:B------:R-:W-:Y:S01]  /*7310*/  VIADD R85, R83, UR6 ;  /* 0x0000000653557c36 */ /* 0x000fe20008000000 */
[CC--:B------:R-:W-:Y:S02]  /*7320*/  LEA R76, P5, R8.reuse, R3.reuse, 0x2 ;  /* 0x00000003084c7211 */ /* 0x0c0fe400078a10ff */
[-C--:B------:R-:W-:Y:S01]  /*7330*/  LEA.HI.X.SX32 R75, R7, R2.reuse, 0x2, P4 ;  /* 0x00000002074b7211 */ /* 0x080fe200020f16ff */
[----:B------:R-:W-:Y:S01]  /*7340*/  VIADD R87, R85, UR6 ;  /* 0x0000000655577c36 */ /* 0x000fe20008000000 */
[----:B------:R-:W-:Y:S01]  /*7350*/  LEA R78, P4, R79, R3, 0x2 ;  /* 0x000000034f4e7211 */ /* 0x000fe200078810ff */
[----:B------:R-:W1:Y:S02]  /*7360*/  @!P0 SYNCS.CCTL.IV [UR10+0x16000] ;  /* 0x01600000ff0089b1 */ /* 0x000e64000800000a */
[----:B-1----:R-:W-:Y:S01]  /*7370*/  BAR.SYNC.DEFER_BLOCKING 0x0 ;  /* 0x0000000000007b1d */ /* 0x002fe20000010000 */
[----:B------:R-:W-:Y:S01]  /*7380*/  VIADD R89, R87, UR6 ;  /* 0x0000000657597c36 */ /* 0x000fe20008000000 */
[----:B------:R-:W-:-:S02]  /*7390*/  LEA.HI.X.SX32 R77, R8, R2, 0x2, P5 ;  /* 0x00000002084d7211 */ /* 0x000fc400028f16ff */
[-C--:B------:R-:W-:Y:S01]  /*73a0*/  LEA R80, P5, R81, R3.reuse, 0x2 ;  /* 0x0000000351507211 */ /* 0x080fe200078a10ff */
[----:B------:R-:W-:Y:S01]  /*73b0*/  VIADD R91, R89, UR6 ;  /* 0x00000006595b7c36 */ /* 0x000fe20008000000 */
[-C--:B------:R-:W-:Y:S02]  /*73c0*/  LEA.HI.X.SX32 R79, R79, R2.reuse, 0x2, P4 ;  /* 0x000000024f4f7211 */ /* 0x080fe400020f16ff */
[-C--:B------:R-:W-:Y:S01]  /*73d0*/  LEA R82, P4, R83, R3.reuse, 0x2 ;  /* 0x0000000353527211 */ /* 0x080fe200078810ff */
[----:B------:R-:W-:Y:S01]  /*73e0*/  VIADD R93, R91, UR6 ;  /* 0x000000065b5d7c36 */ /* 0x000fe20008000000 */
[-C--:B------:R-:W-:Y:S01]  /*73f0*/  LEA.HI.X.SX32 R81, R81, R2.reuse, 0x2, P5 ;  /* 0x0000000251517211 */ /* 0x080fe200028f16ff */
[----:B------:R-:W1:Y:S01]  /*7400*/  LDTM.x64 R4, tmem[UR11] ;  /* 0x0000000b000479ee */ /* 0x000e620008340000 */
[----:B------:R-:W-:Y:S01]  /*7410*/  LEA R84, P5, R85, R3, 0x2 ;  /* 0x0000000355547211 */ /* 0x000fe200078a10ff */
[----:B------:R-:W-:Y:S01]  /*7420*/  VIADD R95, R93, UR6 ;  /* 0x000000065d5f7c36 */ /* 0x000fe20008000000 */
[----:B------:R-:W-:-:S02]  /*7430*/  LEA.HI.X.SX32 R83, R83, R2, 0x2, P4 ;  /* 0x0000000253537211 */ /* 0x000fc400020f16ff */
[-C--:B------:R-:W-:Y:S01]  /*7440*/  LEA R86, P4, R87, R3.reuse, 0x2 ;  /* 0x0000000357567211 */ /* 0x080fe200078810ff */
[----:B------:R-:W-:Y:S01]  /*7450*/  VIADD R97, R95, UR6 ;  /* 0x000000065f617c36 */ /* 0x000fe20008000000 */
[-C--:B------:R-:W-:Y:S02]  /*7460*/  LEA.HI.X.SX32 R85, R85, R2.reuse, 0x2, P5 ;  /* 0x0000000255557211 */ /* 0x080fe400028f16ff */
[-C--:B------:R-:W-:Y:S01]  /*7470*/  LEA R88, P5, R89, R3.reuse, 0x2 ;  /* 0x0000000359587211 */ /* 0x080fe200078a10ff */
[----:B------:R-:W-:Y:S01]  /*7480*/  VIADD R101, R97, UR6 ;  /* 0x0000000661657c36 */ /* 0x000fe20008000000 */
[-C--:B------:R-:W-:Y:S02]  /*7490*/  LEA.HI.X.SX32 R87, R87, R2.reuse, 0x2, P4 ;  /* 0x0000000257577211 */ /* 0x080fe400020f16ff */
[-C--:B------:R-:W-:Y:S01]  /*74a0*/  LEA R90, P4, R91, R3.reuse, 0x2 ;  /* 0x000000035b5a7211 */ /* 0x080fe200078810ff */
[----:B------:R-:W2:Y:S01]  /*74b0*/  @!P0 SYNCS.CCTL.IV [UR10+0x16008] ;  /* 0x01600800ff0089b1 */ /* 0x000ea2000800000a */
[----:B------:R-:W-:Y:S01]  /*74c0*/  LEA.HI.X.SX32 R89, R89, R2, 0x2, P5 ;  /* 0x0000000259597211 */ /* 0x000fe200028f16ff */
[----:B------:R-:W-:Y:S01]  /*74d0*/  NOP ;  /* 0x0000000000007918 */ /* 0x000fe20000000000 */
[----:B------:R-:W-:-:S02]  /*74e0*/  LEA R92, P5, R93, R3, 0x2 ;  /* 0x000000035d5c7211 */ /* 0x000fc400078a10ff */
[-C--:B------:R-:W-:Y:S02]  /*74f0*/  LEA.HI.X.SX32 R91, R91, R2.reuse, 0x2, P4 ;  /* 0x000000025b5b7211 */ /* 0x080fe400020f16ff */
[-C--:B------:R-:W-:Y:S02]  /*7500*/  LEA R94, P4, R95, R3.reuse, 0x2 ;  /* 0x000000035f5e7211 */ /* 0x080fe400078810ff */
[----:B------:R-:W-:Y:S02]  /*7510*/  ISETP.LT.AND P0, PT, R0, UR15, !P1 ;  /* 0x0000000f00007c0c */ /* 0x000fe4000cf01270 */
[-C--:B------:R-:W-:Y:S02]  /*7520*/  LEA.HI.X.SX32 R93, R93, R2.reuse, 0x2, P5 ;  /* 0x000000025d5d7211 */ /* 0x080fe400028f16ff */
[----:B------:R-:W-:Y:S02]  /*7530*/  LEA R96, P5, R97, R3, 0x2 ;  /* 0x0000000361607211 */ /* 0x000fe400078a10ff */
[----:B------:R-:W-:-:S02]  /*7540*/  LEA.HI.X.SX32 R95, R95, R2, 0x2, P4 ;  /* 0x000000025f5f7211 */ /* 0x000fc400020f16ff */
[----:B------:R-:W-:Y:S02]  /*7550*/  LEA R98, P4, R101, R3, 0x2 ;  /* 0x0000000365627211 */ /* 0x000fe400078810ff */
[-C--:B------:R-:W-:Y:S02]  /*7560*/  LEA.HI.X.SX32 R97, R97, R2.reuse, 0x2, P5 ;  /* 0x0000000261617211 */ /* 0x080fe400028f16ff */
[----:B------:R-:W-:Y:S01]  /*7570*/  ISETP.LT.AND P5, PT, R99, UR15, !P1 ;  /* 0x0000000f63007c0c */ /* 0x000fe2000cfa1270 */
[----:B-1----:R1:W-:Y:S01]  /*7580*/  @P0 STG.E desc[UR18][R68.64], R4 ;  /* 0x0000000444000986 */ /* 0x0023e2000c101912 */
[C---:B------:R-:W-:Y:S01]  /*7590*/  LEA.HI.X.SX32 R99, R101.reuse, R2, 0x2, P4 ;  /* 0x0000000265637211 */ /* 0x040fe200020f16ff */
[----:B------:R-:W-:Y:S01]  /*75a0*/  VIADD R101, R101, UR6 ;  /* 0x0000000665657c36 */ /* 0x000fe20008000000 */
[----:B------:R-:W-:Y:S01]  /*75b0*/  ISETP.LT.AND P4, PT, R102, UR15, !P1 ;  /* 0x0000000f66007c0c */ /* 0x000fe2000cf81270 */
[C---:B------:R-:W-:Y:S01]  /*75c0*/  VIADD R102, R0.reuse, 0x5 ;  /* 0x0000000500667836 */ /* 0x040fe20000000000 */
[----:B------:R3:W-:Y:S01]  /*75d0*/  @P2 STG.E desc[UR18][R70.64], R5 ;  /* 0x0000000546002986 */ /* 0x0007e2000c101912 */
[----:B------:R-:W-:Y:S01]  /*75e0*/  ISETP.LT.AND P2, PT, R103, UR15, !P1 ;  /* 0x0000000f67007c0c */ /* 0x000fe2000cf41270 */
[----:B------:R-:W-:Y:S01]  /*75f0*/  VIADD R103, R0, 0x8 ;  /* 0x0000000800677836 */ /* 0x000fe20000000000 */
[----:B------:R-:W-:Y:S01]  /*7600*/  ISETP.GE.U32.AND P6, PT, R100, 0x20, PT ;  /* 0x000000206400780c */ /* 0x000fe20003fc6070 */
[----:B------:R4:W-:Y:S01]  /*7610*/  @P3 STG.E desc[UR18][R72.64], R6 ;  /* 0x0000000648003986 */ /* 0x0009e2000c101912 */
[----:B------:R-:W-:Y:S01]  /*7620*/  ISETP.LT.AND P0, PT, R102, UR15, !P1 ;  /* 0x0000000f66007c0c */ /* 0x000fe2000cf01270 */
[----:B------:R-:W-:-:S02]  /*7630*/  VIADD R102, R0, 0x7 ;  /* 0x0000000700667836 */ /* 0x000fc40000000000 */
[----:B------:R5:W-:Y:S01]  /*7640*/  @P5 STG.E desc[UR18][R74.64], R7 ;  /* 0x000000074a005986 */ /* 0x000be2000c101912 */
[----:B------:R-:W-:Y:S01]  /*7650*/  ISETP.LT.AND P5, PT, R103, UR15, !P1 ;  /* 0x0000000f67007c0c */ /* 0x000fe2000cfa1270 */
[----:B-1----:R-:W-:Y:S01]  /*7660*/  VIADD R4, R0, 0xb ;  /* 0x0000000b00047836 */ /* 0x002fe20000000000 */
[----:B------:R-:W-:Y:S01]  /*7670*/  ISETP.LT.AND P3, PT, R102, UR15, !P1 ;  /* 0x0000000f66007c0c */ /* 0x000fe2000cf61270 */
[C---:B------:R-:W-:Y:S01]  /*7680*/  VIADD R102, R0.reuse, 0x9 ;  /* 0x0000000900667836 */ /* 0x040fe20000000000 */
[----:B------:R1:W-:Y:S01]  /*7690*/  @P4 STG.E desc[UR18][R76.64], R8 ;  /* 0x000000084c004986 */ /* 0x0003e2000c101912 */
[C---:B---3--:R-:W-:Y:S02]  /*76a0*/  VIADD R5, R0.reuse, 0xa ;  /* 0x0000000a00057836 */ /* 0x048fe40000000000 */
[----:B----4-:R-:W-:Y:S01]  /*76b0*/  VIADD R6, R0, 0x13 ;  /* 0x0000001300067836 */ /* 0x010fe20000000000 */
[----:B------:R-:W-:Y:S01]  /*76c0*/  ISETP.LT.AND P4, PT, R102, UR15, !P1 ;  /* 0x0000000f66007c0c */ /* 0x000fe2000cf81270 */
[----:B------:R3:W-:Y:S01]  /*76d0*/  @P0 STG.E desc[UR18][R78.64], R9 ;  /* 0x000000094e000986 */ /* 0x0007e2000c101912 */
[----:B------:R-:W-:Y:S01]  /*76e0*/  ISETP.LT.AND P0, PT, R5, UR15, !P1 ;  /* 0x0000000f05007c0c */ /* 0x000fe2000cf01270 */
[----:B------:R-:W-:-:S02]  /*76f0*/  VIADD R5, R0, 0xc ;  /* 0x0000000c00057836 */ /* 0x000fc40000000000 */
[----:B------:R4:W-:Y:S01]  /*7700*/  @P2 STG.E desc[UR18][R80.64], R10 ;  /* 0x0000000a50002986 */ /* 0x0009e2000c101912 */
[----:B------:R-:W-:Y:S01]  /*7710*/  ISETP.LT.AND P2, PT, R4, UR15, !P1 ;  /* 0x0000000f04007c0c */ /* 0x000fe2000cf41270 */
[C---:B------:R-:W-:Y:S02]  /*7720*/  VIADD R4, R0.reuse, 0xd ;  /* 0x0000000d00047836 */ /* 0x040fe40000000000 */
[----:B------:R1:W-:Y:S01]  /*7730*/  @P3 STG.E desc[UR18][R82.64], R11 ;  /* 0x0000000b52003986 */ /* 0x0003e2000c101912 */
[----:B------:R-:W-:Y:S01]  /*7740*/  ISETP.LT.AND P3, PT, R5, UR15, !P1 ;  /* 0x0000000f05007c0c */ /* 0x000fe2000cf61270 */
[----:B------:R-:W-:Y:S02]  /*7750*/  VIADD R5, R0, 0xe ;  /* 0x0000000e00057836 */ /* 0x000fe40000000000 */
[----:B------:R1:W-:Y:S01]  /*7760*/  @P5 STG.E desc[UR18][R84.64], R12 ;  /* 0x0000000c54005986 */ /* 0x0003e2000c101912 */
[----:B------:R-:W-:Y:S01]  /*7770*/  ISETP.LT.AND P5, PT, R4, UR15, !P1 ;  /* 0x0000000f04007c0c */ /* 0x000fe2000cfa1270 */
[----:B------:R-:W-:-:S02]  /*7780*/  VIADD R4, R0, 0xf ;  /* 0x0000000f00047836 */ /* 0x000fc40000000000 */
[----:B------:R1:W-:Y:S01]  /*7790*/  @P4 STG.E desc[UR18][R86.64], R13 ;  /* 0x0000000d56004986 */ /* 0x0003e2000c101912 */
[----:B------:R-:W-:Y:S01]  /*77a0*/  ISETP.LT.AND P4, PT, R5, UR15, !P1 ;  /* 0x0000000f05007c0c */ /* 0x000fe2000cf81270 */
[----:B------:R-:W-:Y:S02]  /*77b0*/  VIADD R5, R0, 0x10 ;  /* 0x0000001000057836 */ /* 0x000fe40000000000 */
[----:B------:R-:W-:Y:S01]  /*77c0*/  @P0 STG.E desc[UR18][R88.64], R14 ;  /* 0x0000000e58000986 */ /* 0x000fe2000c101912 */
[----:B------:R-:W-:Y:S01]  /*77d0*/  ISETP.LT.AND P0, PT, R4, UR15, !P1 ;  /* 0x0000000f04007c0c */ /* 0x000fe2000cf01270 */
[----:B------:R-:W-:Y:S02]  /*77e0*/  VIADD R4, R0, 0x11 ;  /* 0x0000001100047836 */ /* 0x000fe40000000000 */
[----:B------:R-:W-:Y:S01]  /*77f0*/  @P2 STG.E desc[UR18][R90.64], R15 ;  /* 0x0000000f5a002986 */ /* 0x000fe2000c101912 */
[----:B------:R-:W-:Y:S01]  /*7800*/  ISETP.LT.AND P2, PT, R5, UR15, !P1 ;  /* 0x0000000f05007c0c */ /* 0x000fe2000cf41270 */
[----:B-----5:R-:W-:-:S02]  /*7810*/  VIADD R7, R101, UR6 ;  /* 0x0000000665077c36 */ /* 0x020fc40008000000 */
[----:B------:R5:W-:Y:S01]  /*7820*/  @P3 STG.E desc[UR18][R92.64], R16 ;  /* 0x000000105c003986 */ /* 0x000be2000c101912 */
[----:B------:R-:W-:Y:S01]  /*7830*/  ISETP.LT.AND P3, PT, R4, UR15, !P1 ;  /* 0x0000000f04007c0c */ /* 0x000fe2000cf61270 */
[C---:B------:R-:W-:Y:S02]  /*7840*/  VIADD R4, R0.reuse, 0x12 ;  /* 0x0000001200047836 */ /* 0x040fe40000000000 */
[----:B------:R-:W-:Y:S01]  /*7850*/  @P5 STG.E desc[UR18][R94.64], R17 ;  /* 0x000000115e005986 */ /* 0x000fe2000c101912 */
[----:B-1----:R-:W-:Y:S02]  /*7860*/  VIADD R8, R0, 0x14 ;  /* 0x0000001400087836 */ /* 0x002fe40000000000 */
[----:B------:R-:W-:Y:S01]  /*7870*/  ISETP.LT.AND P5, PT, R4, UR15, !P1 ;  /* 0x0000000f04007c0c */ /* 0x000fe2000cfa1270 */
[----:B------:R-:W-:Y:S01]  /*7880*/  @P4 STG.E desc[UR18][R96.64], R18 ;  /* 0x0000001260004986 */ /* 0x000fe2000c101912 */
[----:B------:R-:W-:Y:S01]  /*7890*/  LEA R4, P4, R101, R3, 0x2 ;  /* 0x0000000365047211 */ /* 0x000fe200078810ff */
[----:B---3--:R-:W-:-:S02]  /*78a0*/  VIADD R9, R7, UR6 ;  /* 0x0000000607097c36 */ /* 0x008fc40008000000 */
[----:B------:R-:W-:Y:S01]  /*78b0*/  @P0 STG.E desc[UR18][R98.64], R19 ;  /* 0x0000001362000986 */ /* 0x000fe2000c101912 */
[-C--:B------:R-:W-:Y:S01]  /*78c0*/  LEA.HI.X.SX32 R5, R101, R2.reuse, 0x2, P4 ;  /* 0x0000000265057211 */ /* 0x080fe200020f16ff */
[----:B----4-:R-:W-:Y:S01]  /*78d0*/  VIADD R10, R0, 0x15 ;  /* 0x00000015000a7836 */ /* 0x010fe20000000000 */
[----:B------:R-:W-:Y:S01]  /*78e0*/  ISETP.LT.AND P0, PT, R6, UR15, !P1 ;  /* 0x0000000f06007c0c */ /* 0x000fe2000cf01270 */
[----:B------:R-:W-:Y:S01]  /*78f0*/  VIADD R11, R9, UR6 ;  /* 0x00000006090b7c36 */ /* 0x000fe20008000000 */
[CC--:B------:R-:W-:Y:S01]  /*7900*/  LEA R6, P4, R7.reuse, R3.reuse, 0x2 ;  /* 0x0000000307067211 */ /* 0x0c0fe200078810ff */
[----:B------:R1:W-:Y:S01]  /*7910*/  @P2 STG.E desc[UR18][R4.64], R20 ;  /* 0x0000001404002986 */ /* 0x0003e2000c101912 */
[----:B------:R-:W-:Y:S01]  /*7920*/  ISETP.LT.AND P2, PT, R8, UR15, !P1 ;  /* 0x0000000f08007c0c */ /* 0x000fe2000cf41270 */
[C---:B------:R-:W-:Y:S01]  /*7930*/  VIADD R12, R0.reuse, 0x17 ;  /* 0x00000017000c7836 */ /* 0x040fe20000000000 */
[----:B------:R-:W-:Y:S01]  /*7940*/  LEA.HI.X.SX32 R7, R7, R2, 0x2, P4 ;  /* 0x0000000207077211 */ /* 0x000fe200020f16ff */
[C---:B------:R-:W-:Y:S01]  /*7950*/  VIADD R13, R0.reuse, 0x18 ;  /* 0x00000018000d7836 */ /* 0x040fe20000000000 */
[----:B------:R-:W-:Y:S01]  /*7960*/  LEA R8, P4, R9, R3, 0x2 ;  /* 0x0000000309087211 */ /* 0x000fe200078810ff */
[----:B-----5:R-:W-:-:S02]  /*7970*/  VIADD R16, R0, 0x3e ;  /* 0x0000003e00107836 */ /* 0x020fc40000000000 */
[----:B------:R3:W-:Y:S01]  /*7980*/  @P3 STG.E desc[UR18][R6.64], R21 ;  /* 0x0000001506003986 */ /* 0x0007e2000c101912 */
[-C--:B------:R-:W-:Y:S02]  /*7990*/  LEA.HI.X.SX32 R9, R9, R2.reuse, 0x2, P4 ;  /* 0x0000000209097211 */ /* 0x080fe400020f16ff */
[----:B------:R-:W-:Y:S01]  /*79a0*/  ISETP.LT.AND P3, PT, R10, UR15, !P1 ;  /* 0x0000000f0a007c0c */ /* 0x000fe2000cf61270 */
[----:B-1----:R-:W-:Y:S01]  /*79b0*/  VIADD R4, R0, 0x16 ;  /* 0x0000001600047836 */ /* 0x002fe20000000000 */
[CC--:B------:R-:W-:Y:S01]  /*79c0*/  LEA R10, P4, R11.reuse, R3.reuse, 0x2 ;  /* 0x000000030b0a7211 */ /* 0x0c0fe200078810ff */
[C---:B------:R-:W-:Y:S01]  /*79d0*/  VIADD R5, R11.reuse, UR6 ;  /* 0x000000060b057c36 */ /* 0x040fe20008000000 */
[----:B------:R1:W-:Y:S02]  /*79e0*/  @P5 STG.E desc[UR18][R8.64], R22 ;  /* 0x0000001608005986 */ /* 0x0003e4000c101912 */
[-C--:B------:R-:W-:Y:S02]  /*79f0*/  LEA.HI.X.SX32 R11, R11, R2.reuse, 0x2, P4 ;  /* 0x000000020b0b7211 */ /* 0x080fe400020f16ff */
[----:B------:R-:W-:Y:S01]  /*7a00*/  ISETP.LT.AND P4, PT, R4, UR15, !P1 ;  /* 0x0000000f04007c0c */ /* 0x000fe2000cf81270 */
[C---:B---3--:R-:W-:Y:S01]  /*7a10*/  VIADD R7, R5.reuse, UR6 ;  /* 0x0000000605077c36 */ /* 0x048fe20008000000 */
[----:B------:R-:W-:Y:S01]  /*7a20*/  LEA R4, P5, R5, R3, 0x2 ;  /* 0x0000000305047211 */ /* 0x000fe200078a10ff */
[----:B------:R3:W-:Y:S01]  /*7a30*/  @P0 STG.E desc[UR18][R10.64], R23 ;  /* 0x000000170a000986 */ /* 0x0007e2000c101912 */
[----:B------:R-:W-:Y:S01]  /*7a40*/  ISETP.LT.AND P0, PT, R12, UR15, !P1 ;  /* 0x0000000f0c007c0c */ /* 0x000fe2000cf01270 */
[----:B------:R-:W-:Y:S01]  /*7a50*/  VIADD R12, R7, UR6 ;  /* 0x00000006070c7c36 */ /* 0x000fe20008000000 */
[----:B------:R-:W-:-:S02]  /*7a60*/  LEA.HI.X.SX32 R5, R5, R2, 0x2, P5 ;  /* 0x0000000205057211 */ /* 0x000fc400028f16ff */
[----:B------:R-:W-:-:S03]  /*7a70*/  LEA R6, P5, R7, R3, 0x2 ;  /* 0x0000000307067211 */ /* 0x000fc600078a10ff */
[----:B------:R4:W-:Y:S01]  /*7a80*/  @P2 STG.E desc[UR18][R4.64], R24 ;  /* 0x0000001804002986 */ /* 0x0009e2000c101912 */
[-C--:B------:R-:W-:Y:S02]  /*7a90*/  LEA.HI.X.SX32 R7, R7, R2.reuse, 0x2, P5 ;  /* 0x0000000207077211 */ /* 0x080fe400028f16ff */
[-C--:B-1----:R-:W-:Y:S01]  /*7aa0*/  LEA R8, P5, R12, R3.reuse, 0x2 ;  /* 0x000000030c087211 */ /* 0x082fe200078a10ff */
[----:B---3--:R-:W-:Y:S01]  /*7ab0*/  VIADD R10, R0, 0x19 ;  /* 0x00000019000a7836 */ /* 0x008fe20000000000 */
[----:B------:R-:W-:Y:S01]  /*7ac0*/  ISETP.LT.AND P2, PT, R13, UR15, !P1 ;  /* 0x0000000f0d007c0c */ /* 0x000fe2000cf41270 */
[C---:B------:R-:W-:Y:S01]  /*7ad0*/  VIADD R11, R12.reuse, UR6 ;  /* 0x000000060c0b7c36 */ /* 0x040fe20008000000 */
[-C--:B------:R-:W-:Y:S01]  /*7ae0*/  LEA.HI.X.SX32 R9, R12, R2.reuse, 0x2, P5 ;  /* 0x000000020c097211 */ /* 0x080fe200028f16ff */
[----:B------:R1:W-:Y:S01]  /*7af0*/  @P3 STG.E desc[UR18][R6.64], R25 ;  /* 0x0000001906003986 */ /* 0x0003e2000c101912 */
[----:B------:R-:W-:Y:S01]  /*7b00*/  ISETP.LT.AND P3, PT, R10, UR15, !P1 ;  /* 0x0000000f0a007c0c */ /* 0x000fe2000cf61270 */
[C---:B------:R-:W-:Y:S01]  /*7b10*/  VIADD R12, R0.reuse, 0x1a ;  /* 0x0000001a000c7836 */ /* 0x040fe20000000000 */
[C---:B------:R-:W-:Y:S01]  /*7b20*/  LEA R10, P5, R11.reuse, R3, 0x2 ;  /* 0x000000030b0a7211 */ /* 0x040fe200078a10ff */
[C---:B----4-:R-:W-:Y:S01]  /*7b30*/  VIADD R5, R11.reuse, UR6 ;  /* 0x000000060b057c36 */ /* 0x050fe20008000000 */
[----:B------:R3:W-:Y:S01]  /*7b40*/  @P4 STG.E desc[UR18][R8.64], R26 ;  /* 0x0000001a08004986 */ /* 0x0007e2000c101912 */
[----:B------:R-:W-:Y:S01]  /*7b50*/  VIADD R13, R0, 0x1b ;  /* 0x0000001b000d7836 */ /* 0x000fe20000000000 */
[----:B------:R-:W-:-:S02]  /*7b60*/  LEA.HI.X.SX32 R11, R11, R2, 0x2, P5 ;  /* 0x000000020b0b7211 */ /* 0x000fc400028f16ff */
[----:B------:R-:W-:Y:S01]  /*7b70*/  ISETP.LT.AND P4, PT, R12, UR15, !P1 ;  /* 0x0000000f0c007c0c */ /* 0x000fe2000cf81270 */
[C---:B------:R-:W-:Y:S01]  /*7b80*/  VIADD R12, R5.reuse, UR6 ;  /* 0x00000006050c7c36 */ /* 0x040fe20008000000 */
[-C--:B------:R-:W-:Y:S01]  /*7b90*/  LEA R4, P5, R5, R3.reuse, 0x2 ;  /* 0x0000000305047211 */ /* 0x080fe200078a10ff */
[----:B------:R4:W-:Y:S01]  /*7ba0*/  @P0 STG.E desc[UR18][R10.64], R27 ;  /* 0x0000001b0a000986 */ /* 0x0009e2000c101912 */
[----:B------:R-:W-:Y:S01]  /*7bb0*/  ISETP.LT.AND P0, PT, R13, UR15, !P1 ;  /* 0x0000000f0d007c0c */ /* 0x000fe2000cf01270 */
[----:B------:R-:W-:Y:S01]  /*7bc0*/  VIADD R13, R0, 0x1e ;  /* 0x0000001e000d7836 */ /* 0x000fe20000000000 */
[-C--:B------:R-:W-:Y:S02]  /*7bd0*/  LEA.HI.X.SX32 R5, R5, R2.reuse, 0x2, P5 ;  /* 0x0000000205057211 */ /* 0x080fe400028f16ff */
[-C--:B-1----:R-:W-:Y:S01]  /*7be0*/  LEA R6, P5, R12, R3.reuse, 0x2 ;  /* 0x000000030c067211 */ /* 0x082fe200078a10ff */
[----:B---3--:R-:W-:Y:S02]  /*7bf0*/  VIADD R8, R0, 0x1c ;  /* 0x0000001c00087836 */ /* 0x008fe40000000000 */
[C---:B------:R-:W-:Y:S01]  /*7c00*/  VIADD R9, R12.reuse, UR6 ;  /* 0x000000060c097c36 */ /* 0x040fe20008000000 */
[-C--:B------:R-:W-:Y:S01]  /*7c10*/  LEA.HI.X.SX32 R7, R12, R2.reuse, 0x2, P5 ;  /* 0x000000020c077211 */ /* 0x080fe200028f16ff */
[----:B------:R1:W-:Y:S01]  /*7c20*/  @P2 STG.E desc[UR18][R4.64], R28 ;  /* 0x0000001c04002986 */ /* 0x0003e2000c101912 */
[----:B------:R-:W-:Y:S01]  /*7c30*/  ISETP.LT.AND P2, PT, R8, UR15, !P1 ;  /* 0x0000000f08007c0c */ /* 0x000fe2000cf41270 */
[----:B------:R-:W-:Y:S01]  /*7c40*/  VIADD R12, R0, 0x1d ;  /* 0x0000001d000c7836 */ /* 0x000fe20000000000 */
[C---:B------:R-:W-:Y:S01]  /*7c50*/  LEA R8, P5, R9.reuse, R3, 0x2 ;  /* 0x0000000309087211 */ /* 0x040fe200078a10ff */
[C---:B----4-:R-:W-:Y:S01]  /*7c60*/  VIADD R11, R9.reuse, UR6 ;  /* 0x00000006090b7c36 */ /* 0x050fe20008000000 */
[----:B------:R3:W-:Y:S02]  /*7c70*/  @P3 STG.E desc[UR18][R6.64], R29 ;  /* 0x0000001d06003986 */ /* 0x0007e4000c101912 */
        /* <DEDUP_REMOVED lines=175> */
[----:B------:R-:W-:Y:S01]  /*8770*/  VIADD R12, R0, 0x3b ;  /* 0x0000003b000c7836 */ /* 0x000fe20000000000 */
[----:B------:R-:W-:Y:S01]  /*8780*/  ISETP.LT.AND P4, PT, R4, UR15, !P1 ;  /* 0x0000000f04007c0c */ /* 0x000fe2000cf81270 */
[C---:B----4-:R-:W-:Y:S01]  /*8790*/  VIADD R7, R5.reuse, UR6 ;  /* 0x0000000605077c36 */ /* 0x050fe20008000000 */
        /* <DEDUP_REMOVED lines=8> */
[CC--:B-1----:R-:W-:Y:S01]  /*8820*/  LEA R8, P5, R12.reuse, R3.reuse, 0x2 ;  /* 0x000000030c087211 */ /* 0x0c2fe200078a10ff */
[----:B---3--:R-:W-:Y:S01]  /*8830*/  VIADD R11, R12, UR6 ;  /* 0x000000060c0b7c36 */ /* 0x008fe20008000000 */
[----:B------:R-:W-:Y:S01]  /*8840*/  ISETP.LT.AND P2, PT, R13, UR15, !P1 ;  /* 0x0000000f0d007c0c */ /* 0x000fe2000cf41270 */
[----:B------:R-:W-:Y:S01]  /*8850*/  VIADD R10, R0, 0x3d ;  /* 0x0000003d000a7836 */ /* 0x000fe20000000000 */
[-C--:B------:R-:W-:Y:S01]  /*8860*/  LEA.HI.X.SX32 R9, R12, R2.reuse, 0x2, P5 ;  /* 0x000000020c097211 */ /* 0x080fe200028f16ff */
[----:B------:R-:W-:Y:S01]  /*8870*/  VIADD R13, R11, UR6 ;  /* 0x000000060b0d7c36 */ /* 0x000fe20008000000 */
[----:B------:R1:W-:Y:S02]  /*8880*/  @P3 STG.E desc[UR18][R6.64], R61 ;  /* 0x0000003d06003986 */ /* 0x0003e4000c101912 */
[----:B------:R-:W-:Y:S01]  /*8890*/  ISETP.LT.AND P3, PT, R10, UR15, !P1 ;  /* 0x0000000f0a007c0c */ /* 0x000fe2000cf61270 */
[----:B------:R-:W-:Y:S01]  /*88a0*/  VIADD R14, R13, UR6 ;  /* 0x000000060d0e7c36 */ /* 0x000fe20008000000 */
[-C--:B------:R-:W-:Y:S01]  /*88b0*/  LEA R10, P5, R11, R3.reuse, 0x2 ;  /* 0x000000030b0a7211 */ /* 0x080fe200078a10ff */
[----:B------:R3:W-:Y:S01]  /*88c0*/  @P4 STG.E desc[UR18][R8.64], R62 ;  /* 0x0000003e08004986 */ /* 0x0007e2000c101912 */
[----:B----4-:R-:W-:Y:S01]  /*88d0*/  LEA R4, P4, R13, R3, 0x2 ;  /* 0x000000030d047211 */ /* 0x010fe200078810ff */
[----:B------:R-:W-:Y:S01]  /*88e0*/  VIADD R15, R14, UR6 ;  /* 0x000000060e0f7c36 */ /* 0x000fe20008000000 */
[----:B------:R-:W-:-:S02]  /*88f0*/  LEA.HI.X.SX32 R11, R11, R2, 0x2, P5 ;  /* 0x000000020b0b7211 */ /* 0x000fc400028f16ff */
[-C--:B------:R-:W-:Y:S01]  /*8900*/  LEA R12, P5, R14, R3.reuse, 0x2 ;  /* 0x000000030e0c7211 */ /* 0x080fe200078a10ff */
[----:B-1----:R-:W-:Y:S01]  /*8910*/  VIADD R7, R0, 0x3f ;  /* 0x0000003f00077836 */ /* 0x002fe20000000000 */
[-C--:B------:R-:W-:Y:S01]  /*8920*/  LEA.HI.X.SX32 R5, R13, R2.reuse, 0x2, P4 ;  /* 0x000000020d057211 */ /* 0x080fe200020f16ff */
[C---:B------:R-:W-:Y:S01]  /*8930*/  VIADD R0, R15.reuse, UR6 ;  /* 0x000000060f007c36 */ /* 0x040fe20008000000 */
[----:B------:R-:W-:Y:S01]  /*8940*/  LEA.HI.X.SX32 R13, R14, R2, 0x2, P5 ;  /* 0x000000020e0d7211 */ /* 0x000fe200028f16ff */
[----:B------:R1:W-:Y:S01]  /*8950*/  @P0 STG.E desc[UR18][R10.64], R63 ;  /* 0x0000003f0a000986 */ /* 0x0003e2000c101912 */
[----:B------:R-:W-:Y:S02]  /*8960*/  LEA R6, P5, R15, R3, 0x2 ;  /* 0x000000030f067211 */ /* 0x000fe400078a10ff */
[----:B------:R-:W-:Y:S01]  /*8970*/  ISETP.LT.AND P4, PT, R16, UR15, !P1 ;  /* 0x0000000f10007c0c */ /* 0x000fe2000cf81270 */
[----:B------:R1:W-:Y:S01]  /*8980*/  @P2 STG.E desc[UR18][R4.64], R64 ;  /* 0x0000004004002986 */ /* 0x0003e2000c101912 */
[----:B------:R-:W-:-:S02]  /*8990*/  ISETP.LT.AND P1, PT, R7, UR15, !P1 ;  /* 0x0000000f07007c0c */ /* 0x000fc4000cf21270 */
[----:B------:R-:W-:Y:S01]  /*89a0*/  LEA.HI.X.SX32 R7, R15, R2, 0x2, P5 ;  /* 0x000000020f077211 */ /* 0x000fe200028f16ff */
[----:B------:R1:W-:Y:S01]  /*89b0*/  @P3 STG.E desc[UR18][R12.64], R65 ;  /* 0x000000410c003986 */ /* 0x0003e2000c101912 */
[----:B---3--:R-:W-:-:S04]  /*89c0*/  LEA R8, P5, R0, R3, 0x2 ;  /* 0x0000000300087211 */ /* 0x008fc800078a10ff */
[----:B------:R-:W-:-:S03]  /*89d0*/  LEA.HI.X.SX32 R9, R0, R2, 0x2, P5 ;  /* 0x0000000200097211 */ /* 0x000fc600028f16ff */
[----:B------:R1:W-:Y:S04]  /*89e0*/  @P4 STG.E desc[UR18][R6.64], R66 ;  /* 0x0000004206004986 */ /* 0x0003e8000c101912 */
[----:B------:R1:W-:Y:S01]  /*89f0*/  @P1 STG.E desc[UR18][R8.64], R67 ;  /* 0x0000004308001986 */ /* 0x0003e2000c101912 */
[----:B--2---:R-:W-:Y:S06]  /*8a00*/  BAR.SYNC.DEFER_BLOCKING 0x0 ;  /* 0x0000000000007b1d */ /* 0x004fec0000010000 */
[----:B------:R-:W-:Y:S05]  /*8a10*/  @P6 BRA `(.L_x_14) ;  /* 0x0000000000a06947 */ /* 0x000fea0003800000 */
[----:B------:R-:W2:Y:S01]  /*8a20*/  S2UR UR5, SR_CgaCtaId ;  /* 0x00000000000579c3 */ /* 0x000ea20000008800 */
[----:B------:R-:W-:Y:S01]  /*8a30*/  NOP ;  /* 0x0000000000007918 */ /* 0x000fe20000000000 */
[----:B------:R-:W-:Y:S01]  /*8a40*/  UMOV UR4, 0x50 ;  /* 0x0000005000047882 */ /* 0x000fe20000000000 */
[----:B------:R-:W-:Y:S02]  /*8a50*/  IMAD.U32 R0, RZ, RZ, UR17 ;  /* 0x00000011ff007e24 */ /* 0x000fe4000f8e00ff */
[----:B------:R-:W-:Y:S02]  /*8a60*/  IMAD.MOV.U32 R3, RZ, RZ, 0xff ;  /* 0x000000ffff037424 */ /* 0x000fe400078e00ff */
[----:B-1----:R-:W-:Y:S01]  /*8a70*/  IMAD.MOV.U32 R7, RZ, RZ, 0x1 ;  /* 0x00000001ff077424 */ /* 0x002fe200078e00ff */
[----:B------:R-:W-:-:S04]  /*8a80*/  LOP3.LUT R0, R0, 0xffff, RZ, 0xc0, !PT ;  /* 0x0000ffff00007812 */ /* 0x000fc800078ec0ff */
[----:B------:R-:W-:-:S05]  /*8a90*/  SHF.R.U32.HI R0, RZ, 0x5, R0 ;  /* 0x00000005ff007819 */ /* 0x000fca0000011600 */
[----:B------:R-:W-:Y:S01]  /*8aa0*/  VIADD R2, R0, 0x10 ;  /* 0x0000001000027836 */ /* 0x000fe20000000000 */
[----:B------:R-:W-:Y:S01]  /*8ab0*/  SHF.L.U32 R0, R3, R0, RZ ;  /* 0x0000000003007219 */ /* 0x000fe200000006ff */
[----:B--2---:R-:W-:-:S03]  /*8ac0*/  ULEA UR6, UR5, UR4, 0x18 ;  /* 0x0000000405067291 */ /* 0x004fc6000f8ec0ff */
[----:B------:R-:W-:-:S04]  /*8ad0*/  SHF.L.U32 R3, R7, R2, RZ ;  /* 0x0000000207037219 */ /* 0x000fc800000006ff */
[----:B------:R-:W-:Y:S02]  /*8ae0*/  LOP3.LUT R0, R3, R0, RZ, 0xfc, !PT ;  /* 0x0000000003007212 */ /* 0x000fe400078efcff */
[----:B------:R-:W1:Y:S02]  /*8af0*/  LDS R5, [UR6] ;  /* 0x00000006ff057984 */ /* 0x000e640008000800 */
[C---:B------:R-:W-:Y:S02]  /*8b00*/  LOP3.LUT R2, R0.reuse, 0xffff, RZ, 0xc0, !PT ;  /* 0x0000ffff00027812 */ /* 0x040fe400078ec0ff */
[----:B-1----:R-:W-:-:S04]  /*8b10*/  LOP3.LUT R3, R0, 0xffff, R5, 0x80, !PT ;  /* 0x0000ffff00037812 */ /* 0x002fc800078e8005 */
[----:B------:R-:W-:-:S13]  /*8b20*/  ISETP.NE.AND P0, PT, R3, R2, PT ;  /* 0x000000020300720c */ /* 0x000fda0003f05270 */
[----:B------:R-:W-:Y:S05]  /*8b30*/  @P0 BRA `(.L_x_15) ;  /* 0x0000000000500947 */ /* 0x000fea0003800000 */
[----:B------:R-:W-:Y:S02]  /*8b40*/  SHF.R.U32.HI R5, RZ, 0x10, R5 ;  /* 0x00000010ff057819 */ /* 0x000fe40000011605 */
[----:B------:R-:W-:-:S04]  /*8b50*/  SHF.R.U32.HI R2, RZ, 0x10, R0 ;  /* 0x00000010ff027819 */ /* 0x000fc80000011600 */
[----:B------:R-:W-:-:S04]  /*8b60*/  LOP3.LUT R5, R5, R2, RZ, 0xc0, !PT ;  /* 0x0000000205057212 */ /* 0x000fc800078ec0ff */
[----:B------:R-:W-:-:S13]  /*8b70*/  ISETP.NE.AND P0, PT, R5, R2, PT ;  /* 0x000000020500720c */ /* 0x000fda0003f05270 */
[----:B------:R-:W-:Y:S05]  /*8b80*/  @P0 BRA `(.L_x_16) ;  /* 0x0000000000300947 */ /* 0x000fea0003800000 */
[----:B------:R-:W-:Y:S01]  /*8b90*/  R2UR UR4, R0 ;  /* 0x00000000000472ca */ /* 0x000fe200000e0000 */
[----:B------:R-:W-:Y:S01]  /*8ba0*/  VOTEU.ANY UR5, UPT, PT ;  /* 0x0000000000057886 */ /* 0x000fe200038e0100 */
[----:B------:R-:W1:Y:S01]  /*8bb0*/  S2R R0, SR_LANEID ;  /* 0x0000000000007919 */ /* 0x000e620000000000 */
[----:B------:R-:W-:-:S10]  /*8bc0*/  UFLO.U32 UR5, UR5 ;  /* 0x00000005000572bd */ /* 0x000fd400080e0000 */
[----:B------:R-:W-:-:S06]  /*8bd0*/  ULOP3.LUT UR4, URZ, UR4, URZ, 0x33, !UPT ;  /* 0x00000004ff047292 */ /* 0x000fcc000f8e33ff */
[----:B------:R-:W-:-:S04]  /*8be0*/  IMAD.U32 R2, RZ, RZ, UR4 ;  /* 0x00000004ff027e24 */ /* 0x000fc8000f8e00ff */
[----:B------:R-:W2:Y:S02]  /*8bf0*/  REDUX UR7, R2 ;  /* 0x00000000020773c4 */ /* 0x000ea40000000000 */
[----:B------:R3:W-:Y:S01]  /*8c00*/  UTCATOMSWS.AND URZ, UR4 ;  /* 0x0000000400ff79e3 */ /* 0x0007e20008000000 */
[----:B-1----:R-:W-:Y:S01]  /*8c10*/  ISETP.EQ.U32.AND P0, PT, R0, UR5, PT ;  /* 0x0000000500007c0c */ /* 0x002fe2000bf02070 */
[----:B--2---:R-:W-:-:S12]  /*8c20*/  IMAD.U32 R0, RZ, RZ, UR7 ;  /* 0x00000007ff007e24 */ /* 0x004fd8000f8e00ff */
[----:B------:R3:W-:Y:S01]  /*8c30*/  @P0 ATOMS.AND RZ, [UR6], R0 ;  /* 0x00000000ffff098c */ /* 0x0007e2000a800006 */
[----:B------:R-:W-:Y:S05]  /*8c40*/  BRA `(.L_x_14) ;  /* 0x0000000000147947 */ /* 0x000fea0003800000 */
.L_x_16:
[----:B------:R-:W-:-:S07]  /*8c50*/  MOV R2, 0x8c70 ;  /* 0x00008c7000027802 */ /* 0x000fce0000000f00 */
[----:B------:R-:W-:Y:S05]  /*8c60*/  CALL.REL.NOINC `($__internal_0_$__cuda_sm10x_tcgen05_guardrail_trap_col_being_dealloced_not_returned_by_alloc) ;  /* 0x00000000002c7944 */ /* 0x000fea0003c00000 */
[----:B------:R-:W-:Y:S05]  /*8c70*/  BRA `(.L_x_14) ;  /* 0x0000000000087947 */ /* 0x000fea0003800000 */
.L_x_15:
[----:B------:R-:W-:-:S07]  /*8c80*/  MOV R2, 0x8ca0 ;  /* 0x00008ca000027802 */ /* 0x000fce0000000f00 */
[----:B------:R-:W-:Y:S05]  /*8c90*/  CALL.REL.NOINC `($__internal_2_$__cuda_sm10x_tcgen05_guardrail_trap_unallocated_columns_being_dealloced) ;  /* 0x0000000000387944 */ /* 0x000fea0003c00000 */
.L_x_14:
[----:B------:R-:W-:Y:S01]  /*8ca0*/  NOP ;  /* 0x0000000000007918 */ /* 0x000fe20000000000 */
[----:B---3--:R-:W-:Y:S05]  /*8cb0*/  EXIT ;  /* 0x000000000000794d */ /* 0x008fea0003800000 */
.L_x_9:
[----:B------:R-:W1:Y:S02]  /*8cc0*/  SYNCS.PHASECHK.TRANS64.TRYWAIT P1, [UR8], R4 ;  /* 0x00000004ff0075a7 */ /* 0x000e640008021108 */
[----:B-1----:R-:W-:Y:S05]  /*8cd0*/  @!P1 BRA `(.L_x_9) ;  /* 0xfffffffc00f89947 */ /* 0x002fea000383ffff */
[----:B------:R-:W-:Y:S05]  /*8ce0*/  BRA `(.L_x_17) ;  /* 0xffffffcc00807947 */ /* 0x000fea000383ffff */
.L_x_13:
[----:B------:R-:W1:Y:S02]  /*8cf0*/  SYNCS.PHASECHK.TRANS64.TRYWAIT P5, [UR8], R8 ;  /* 0x00000008ff0075a7 */ /* 0x000e6400080a1108 */
[----:B-1----:R-:W-:Y:S05]  /*8d00*/  @!P5 BRA `(.L_x_13) ;  /* 0xfffffffc00f8d947 */ /* 0x002fea000383ffff */
[----:B------:R-:W-:Y:S05]  /*8d10*/  BRA `(.L_x_12) ;  /* 0xffffffe4003c7947 */ /* 0x000fea000383ffff */
        .weak           $__internal_0_$__cuda_sm10x_tcgen05_guardrail_trap_col_being_dealloced_not_returned_by_alloc
        .type           $__internal_0_$__cuda_sm10x_tcgen05_guardrail_trap_col_being_dealloced_not_returned_by_alloc,@function
        .size           $__internal_0_$__cuda_sm10x_tcgen05_guardrail_trap_col_being_dealloced_not_returned_by_alloc,($__internal_1_$__cuda_sm10x_tcgen05_guardrail_trap_phase_invalid_during_alloc - $__internal_0_$__cuda_sm10x_tcgen05_guardrail_trap_col_being_dealloced_not_returned_by_alloc)
$__internal_0_$__cuda_sm10x_tcgen05_guardrail_trap_col_being_dealloced_not_returned_by_alloc:
[----:B------:R-:W-:Y:S05]  /*8d20*/  BPT.TRAP 0x1 ;  /* 0x000000040000795c */ /* 0x000fea0000300000 */
[----:B------:R-:W-:-:S04]  /*8d30*/  IMAD.MOV.U32 R3, RZ, RZ, 0x0 ;  /* 0x00000000ff037424 */ /* 0x000fc800078e00ff */
[----:B------:R-:W-:Y:S05]  /*8d40*/  RET.REL.NODEC R2 `(matmul_kernel) ;  /* 0xffffff7002ac7950 */ /* 0x000fea0003c3ffff */
        .weak           $__internal_1_$__cuda_sm10x_tcgen05_guardrail_trap_phase_invalid_during_alloc
        .type           $__internal_1_$__cuda_sm10x_tcgen05_guardrail_trap_phase_invalid_during_alloc,@function
        .size           $__internal_1_$__cuda_sm10x_tcgen05_guardrail_trap_phase_invalid_during_alloc,($__internal_2_$__cuda_sm10x_tcgen05_guardrail_trap_unallocated_columns_being_dealloced - $__internal_1_$__cuda_sm10x_tcgen05_guardrail_trap_phase_invalid_during_alloc)
$__internal_1_$__cuda_sm10x_tcgen05_guardrail_trap_phase_invalid_during_alloc:
[----:B------:R-:W-:Y:S05]  /*8d50*/  BPT.TRAP 0x1 ;  /* 0x000000040000795c */ /* 0x000fea0000300000 */
[----:B------:R-:W-:-:S04]  /*8d60*/  IMAD.MOV.U32 R3, RZ, RZ, 0x0 ;  /* 0x00000000ff037424 */ /* 0x000fc800078e00ff */
[----:B------:R-:W-:Y:S05]  /*8d70*/  RET.REL.NODEC R2 `(matmul_kernel) ;  /* 0xffffff7002a07950 */ /* 0x000fea0003c3ffff */
        .weak           $__internal_2_$__cuda_sm10x_tcgen05_guardrail_trap_unallocated_columns_being_dealloced
        .type           $__internal_2_$__cuda_sm10x_tcgen05_guardrail_trap_unallocated_columns_being_dealloced,@function
        .size           $__internal_2_$__cuda_sm10x_tcgen05_guardrail_trap_unallocated_columns_being_dealloced,(.L_x_21 - $__internal_2_$__cuda_sm10x_tcgen05_guardrail_trap_unallocated_columns_being_dealloced)
$__internal_2_$__cuda_sm10x_tcgen05_guardrail_trap_unallocated_columns_being_dealloced:
[----:B------:R-:W-:Y:S05]  /*8d80*/  BPT.TRAP 0x1 ;  /* 0x000000040000795c */ /* 0x000fea0000300000 */
[----:B------:R-:W-:-:S04]  /*8d90*/  IMAD.MOV.U32 R3, RZ, RZ, 0x0 ;  /* 0x00000000ff037424 */ /* 0x000fc800078e00ff */
[----:B------:R-:W-:Y:S05]  /*8da0*/  RET.REL.NODEC R2 `(matmul_kernel) ;  /* 0xffffff7002947950 */ /* 0x000fea0003c3ffff */
.L_x_18:
[----:B------:R-:W-:-:S00]  /*8db0*/  BRA `(.L_x_18) ;  /* 0xfffffffc00fc7947 */ /* 0x000fc0000383ffff */
[----:B------:R-:W-:-:S00]  /*8dc0*/  NOP ;  /* 0x0000000000007918 */ /* 0x000fc00000000000 */
        /* <DEDUP_REMOVED lines=11> */
.L_x_21:


//--------------------- .nv.shared.matmul_kernel  --------------------------
	.section	.nv.shared.matmul_kernel,"aw",@nobits
	.sectionflags	@""
	.align	16
	.zero		1024


//--------------------- .nv.shared.reserved.0     --------------------------
	.section	.nv.shared.reserved.0,"aw",@nobits
	.align	8
	.weak		__nv_reservedSMEM_offset_0_alias
	.size		__nv_reservedSMEM_offset_0_alias, 0, 64
	.other		__nv_reservedSMEM_offset_0_alias,@"STO_CUDA_RESERVED_SHARED STV_DEFAULT"
__nv_reservedSMEM_offset_0_alias:
	.zero		0
.nv.shared.reserved.0:
	.zero		64
	.weak		__nv_reservedSMEM_allocation_phase
	.type		__nv_reservedSMEM_allocation_phase,@object
	.size		__nv_reservedSMEM_allocation_phase,(.L_0 - __nv_reservedSMEM_allocation_phase)
__nv_reservedSMEM_allocation_phase:
	.zero		1
.L_0:
	.zero		7
	.weak		__nv_reservedSMEM_devtool_atexit_pc
	.type		__nv_reservedSMEM_devtool_atexit_pc,@object
	.size		__nv_reservedSMEM_devtool_atexit_pc,(__nv_reservedSMEM_allocation_mask - __nv_reservedSMEM_devtool_atexit_pc)
__nv_reservedSMEM_devtool_atexit_pc:
	.zero		8
	.weak		__nv_reservedSMEM_allocation_mask
	.type		__nv_reservedSMEM_allocation_mask,@object
	.size		__nv_reservedSMEM_allocation_mask,(.L_2 - __nv_reservedSMEM_allocation_mask)
__nv_reservedSMEM_allocation_mask:
	.zero		4
.L_2:


//--------------------- .nv.constant0.matmul_kernel --------------------------
	.section	.nv.constant0.matmul_kernel,"a",@progbits
	.sectionflags	@""
	.align	4
.nv.constant0.matmul_kernel:
	.zero		976


//--------------------- SYMBOLS --------------------------

	.type		.nv.reservedSmem.offset0,@object
	.size		.nv.reservedSmem.offset0,0x4
	.type		.nv.reservedSmem.cap,@object
	.size		.nv.reservedSmem.cap,0x4
